	.headerflags	@"EF_CUDA_TEXMODE_UNIFIED EF_CUDA_64BIT_ADDRESS EF_CUDA_ACCELERATORS EF_CUDA_SM90 EF_CUDA_VIRTUAL_SM(EF_CUDA_SM90)"
	.elftype	@"ET_EXEC"


//--------------------- .nv.info                  --------------------------
	.section	.nv.info,"",@"SHT_CUDA_INFO"
	.align	4


	//----- nvinfo : EIATTR_REGCOUNT
	.align		4
        /*0000*/ 	.byte	0x04, 0x2f
        /*0002*/ 	.short	(.L_3 - .L_2)
	.align		4
.L_2:
        /*0004*/ 	.word	index@(triton_poi_fused__native_batch_norm_legit_no_training_relu_threshold_backward_22)
        /*0008*/ 	.word	0x00000036


	//----- nvinfo : EIATTR_MIN_STACK_SIZE
	.align		4
.L_3:
        /*000c*/ 	.byte	0x04, 0x12
        /*000e*/ 	.short	(.L_5 - .L_4)
	.align		4
.L_4:
        /*0010*/ 	.word	index@(triton_poi_fused__native_batch_norm_legit_no_training_relu_threshold_backward_22)
        /*0014*/ 	.word	0x00000000


	//----- nvinfo : EIATTR_FRAME_SIZE
	.align		4
.L_5:
        /*0018*/ 	.byte	0x04, 0x11
        /*001a*/ 	.short	(.L_7 - .L_6)
	.align		4
.L_6:
        /*001c*/ 	.word	index@(triton_poi_fused__native_batch_norm_legit_no_training_relu_threshold_backward_22)
        /*0020*/ 	.word	0x00000000


	//----- nvinfo : EIATTR_MIN_STACK_SIZE
	.align		4
.L_7:
        /*0024*/ 	.byte	0x04, 0x12
        /*0026*/ 	.short	(.L_9 - .L_8)
	.align		4
.L_8:
        /*0028*/ 	.word	index@(triton_poi_fused__native_batch_norm_legit_no_training_relu_threshold_backward_22)
        /*002c*/ 	.word	0x00000000
.L_9:


//--------------------- .nv.info.triton_poi_fused__native_batch_norm_legit_no_training_relu_threshold_backward_22 --------------------------
	.section	.nv.info.triton_poi_fused__native_batch_norm_legit_no_training_relu_threshold_backward_22,"",@"SHT_CUDA_INFO"
	.sectionflags	@""
	.align	4


	//----- nvinfo : EIATTR_CUDA_API_VERSION
	.align		4
        /*0000*/ 	.byte	0x04, 0x37
        /*0002*/ 	.short	(.L_11 - .L_10)
.L_10:
        /*0004*/ 	.word	0x0000007c


	//----- nvinfo : EIATTR_KPARAM_INFO
	.align		4
.L_11:
        /*0008*/ 	.byte	0x04, 0x17
        /*000a*/ 	.short	(.L_13 - .L_12)
.L_12:
        /*000c*/ 	.word	0x00000000
        /*0010*/ 	.short	0x0008
        /*0012*/ 	.short	0x003c
        /*0014*/ 	.byte	0x00, 0xf0, 0x11, 0x00


	//----- nvinfo : EIATTR_KPARAM_INFO
	.align		4
.L_13:
        /*0018*/ 	.byte	0x04, 0x17
        /*001a*/ 	.short	(.L_15 - .L_14)
.L_14:
        /*001c*/ 	.word	0x00000000
        /*0020*/ 	.short	0x0007
        /*0022*/ 	.short	0x0038
        /*0024*/ 	.byte	0x00, 0xf0, 0x11, 0x00


	//----- nvinfo : EIATTR_KPARAM_INFO
	.align		4
.L_15:
        /*0028*/ 	.byte	0x04, 0x17
        /*002a*/ 	.short	(.L_17 - .L_16)
.L_16:
        /*002c*/ 	.word	0x00000000
        /*0030*/ 	.short	0x0006
        /*0032*/ 	.short	0x0030
        /*0034*/ 	.byte	0x00, 0xf4, 0x21, 0x00


	//----- nvinfo : EIATTR_KPARAM_INFO
	.align		4
.L_17:
        /*0038*/ 	.byte	0x04, 0x17
        /*003a*/ 	.short	(.L_19 - .L_18)
.L_18:
        /*003c*/ 	.word	0x00000000
        /*0040*/ 	.short	0x0005
        /*0042*/ 	.short	0x0028
        /*0044*/ 	.byte	0x00, 0xf4, 0x21, 0x00


	//----- nvinfo : EIATTR_KPARAM_INFO
	.align		4
.L_19:
        /*0048*/ 	.byte	0x04, 0x17
        /*004a*/ 	.short	(.L_21 - .L_20)
.L_20:
        /*004c*/ 	.word	0x00000000
        /*0050*/ 	.short	0x0004
        /*0052*/ 	.short	0x0020
        /*0054*/ 	.byte	0x00, 0xf4, 0x21, 0x00


	//----- nvinfo : EIATTR_KPARAM_INFO
	.align		4
.L_21:
        /*0058*/ 	.byte	0x04, 0x17
        /*005a*/ 	.short	(.L_23 - .L_22)
.L_22:
        /*005c*/ 	.word	0x00000000
        /*0060*/ 	.short	0x0003
        /*0062*/ 	.short	0x0018
        /*0064*/ 	.byte	0x00, 0xf4, 0x21, 0x00


	//----- nvinfo : EIATTR_KPARAM_INFO
	.align		4
.L_23:
        /*0068*/ 	.byte	0x04, 0x17
        /*006a*/ 	.short	(.L_25 - .L_24)
.L_24:
        /*006c*/ 	.word	0x00000000
        /*0070*/ 	.short	0x0002
        /*0072*/ 	.short	0x0010
        /*0074*/ 	.byte	0x00, 0xf4, 0x21, 0x00


	//----- nvinfo : EIATTR_KPARAM_INFO
	.align		4
.L_25:
        /*0078*/ 	.byte	0x04, 0x17
        /*007a*/ 	.short	(.L_27 - .L_26)
.L_26:
        /*007c*/ 	.word	0x00000000
        /*0080*/ 	.short	0x0001
        /*0082*/ 	.short	0x0008
        /*0084*/ 	.byte	0x00, 0xf4, 0x21, 0x00


	//----- nvinfo : EIATTR_KPARAM_INFO
	.align		4
.L_27:
        /*0088*/ 	.byte	0x04, 0x17
        /*008a*/ 	.short	(.L_29 - .L_28)
.L_28:
        /*008c*/ 	.word	0x00000000
        /*0090*/ 	.short	0x0000
        /*0092*/ 	.short	0x0000
        /*0094*/ 	.byte	0x00, 0xf4, 0x21, 0x00


	//----- nvinfo : EIATTR_SPARSE_MMA_MASK
	.align		4
.L_29:
        /*0098*/ 	.byte	0x03, 0x50
        /*009a*/ 	.short	0x0000


	//----- nvinfo : EIATTR_MAXREG_COUNT
	.align		4
        /*009c*/ 	.byte	0x03, 0x1b
        /*009e*/ 	.short	0x00ff


	//----- nvinfo : EIATTR_EXIT_INSTR_OFFSETS
	.align		4
        /*00a0*/ 	.byte	0x04, 0x1c
        /*00a2*/ 	.short	(.L_31 - .L_30)


	//   ....[0]....
.L_30:
        /*00a4*/ 	.word	0x00001f80


	//   ....[1]....
        /*00a8*/ 	.word	0x00001fa0


	//----- nvinfo : EIATTR_REQNTID
	.align		4
.L_31:
        /*00ac*/ 	.byte	0x04, 0x10
        /*00ae*/ 	.short	(.L_33 - .L_32)
.L_32:
        /*00b0*/ 	.word	0x00000100
        /*00b4*/ 	.word	0x00000001
        /*00b8*/ 	.word	0x00000001


	//----- nvinfo : EIATTR_CBANK_PARAM_SIZE
	.align		4
.L_33:
        /*00bc*/ 	.byte	0x03, 0x19
        /*00be*/ 	.short	0x0040


	//----- nvinfo : EIATTR_PARAM_CBANK
	.align		4
        /*00c0*/ 	.byte	0x04, 0x0a
        /*00c2*/ 	.short	(.L_35 - .L_34)
	.align		4
.L_34:
        /*00c4*/ 	.word	index@(.nv.constant0.triton_poi_fused__native_batch_norm_legit_no_training_relu_threshold_backward_22)
        /*00c8*/ 	.short	0x0210
        /*00ca*/ 	.short	0x0040


	//----- nvinfo : EIATTR_SW_WAR
	.align		4
.L_35:
        /*00cc*/ 	.byte	0x04, 0x36
        /*00ce*/ 	.short	(.L_37 - .L_36)
.L_36:
        /*00d0*/ 	.word	0x00000008
.L_37:


//--------------------- .nv.callgraph             --------------------------
	.section	.nv.callgraph,"",@"SHT_CUDA_CALLGRAPH"
	.align	4
	.sectionentsize	8
	.align		4
        /*0000*/ 	.word	0x00000000
	.align		4
        /*0004*/ 	.word	0xffffffff
	.align		4
        /*0008*/ 	.word	0x00000000
	.align		4
        /*000c*/ 	.word	0xfffffffe
	.align		4
        /*0010*/ 	.word	0x00000000
	.align		4
        /*0014*/ 	.word	0xfffffffd
	.align		4
        /*0018*/ 	.word	0x00000000
	.align		4
        /*001c*/ 	.word	0xfffffffc


//--------------------- .nv.constant4             --------------------------
	.section	.nv.constant4,"a",@progbits
	.align	8
	.align		8
.nv.constant4:
        /*0000*/ 	.dword	_$_str
	.align		8
        /*0008*/ 	.dword	_$_str_$_2


//--------------------- .text.triton_poi_fused__native_batch_norm_legit_no_training_relu_threshold_backward_22 --------------------------
	.section	.text.triton_poi_fused__native_batch_norm_legit_no_training_relu_threshold_backward_22,"ax",@progbits
	.sectionflags	@"SHF_BARRIERS=1"
	.align	128
        .global         triton_poi_fused__native_batch_norm_legit_no_training_relu_threshold_backward_22
        .type           triton_poi_fused__native_batch_norm_legit_no_training_relu_threshold_backward_22,@function
        .size           triton_poi_fused__native_batch_norm_legit_no_training_relu_threshold_backward_22,(.L_x_1 - triton_poi_fused__native_batch_norm_legit_no_training_relu_threshold_backward_22)
        .other          triton_poi_fused__native_batch_norm_legit_no_training_relu_threshold_backward_22,@"STO_CUDA_ENTRY STV_DEFAULT"
triton_poi_fused__native_batch_norm_legit_no_training_relu_threshold_backward_22:
.text.triton_poi_fused__native_batch_norm_legit_no_training_relu_threshold_backward_22:
[----:B------:R-:W0:Y:S01]  /*0000*/  LDC R1, c[0x0][0x28] ;  /* 0x00000a00ff017b82 */ /* 0x000e220000000800 */
[----:B------:R-:W1:Y:S07]  /*0010*/  S2R R0, SR_CTAID.Y ;  /* 0x0000000000007919 */ /* 0x000e6e0000002600 */
[----:B------:R-:W2:Y:S01]  /*0020*/  LDC.64 R42, c[0x0][0x220] ;  /* 0x00008800ff2a7b82 */ /* 0x000ea20000000a00 */
[----:B------:R-:W-:Y:S01]  /*0030*/  ULDC.64 UR6, c[0x0][0x208] ;  /* 0x0000820000067ab9 */ /* 0x000fe20000000a00 */
[----:B------:R-:W3:Y:S01]  /*0040*/  S2R R32, SR_TID.X ;  /* 0x0000000000207919 */ /* 0x000ee20000002100 */
[----:B------:R-:W4:Y:S05]  /*0050*/  S2R R5, SR_CTAID.X ;  /* 0x0000000000057919 */ /* 0x000f2a0000002500 */
[----:B------:R-:W5:Y:S08]  /*0060*/  LDC.64 R44, c[0x0][0x218] ;  /* 0x00008600ff2c7b82 */ /* 0x000f700000000a00 */
[----:B------:R-:W4:Y:S01]  /*0070*/  LDC.64 R46, c[0x0][0x210] ;  /* 0x00008400ff2e7b82 */ /* 0x000f220000000a00 */
[----:B------:R-:W-:-:S02]  /*0080*/  CS2R R20, SRZ ;  /* 0x0000000000147805 */ /* 0x000fc4000001ff00 */
[----:B------:R-:W-:Y:S02]  /*0090*/  CS2R R22, SRZ ;  /* 0x0000000000167805 */ /* 0x000fe4000001ff00 */
[----:B------:R-:W-:Y:S02]  /*00a0*/  CS2R R8, SRZ ;  /* 0x0000000000087805 */ /* 0x000fe4000001ff00 */
[----:B------:R-:W-:Y:S01]  /*00b0*/  CS2R R10, SRZ ;  /* 0x00000000000a7805 */ /* 0x000fe2000001ff00 */
[----:B------:R-:W-:Y:S01]  /*00c0*/  IMAD.MOV.U32 R34, RZ, RZ, 0x3e800000 ;  /* 0x3e800000ff227424 */ /* 0x000fe200078e00ff */
[----:B------:R-:W5:Y:S01]  /*00d0*/  LDC.64 R50, c[0x0][0x228] ;  /* 0x00008a00ff327b82 */ /* 0x000f620000000a00 */
[----:B-1----:R-:W-:Y:S01]  /*00e0*/  IMAD.SHL.U32 R33, R0, 0x40, RZ ;  /* 0x0000004000217824 */ /* 0x002fe200078e00ff */
[----:B------:R-:W-:Y:S01]  /*00f0*/  SHF.R.S32.HI R37, RZ, 0x19, R0 ;  /* 0x00000019ff257819 */ /* 0x000fe20000011400 */
[----:B---3--:R-:W-:-:S05]  /*0100*/  IMAD.SHL.U32 R38, R32, 0x10, RZ ;  /* 0x0000001020267824 */ /* 0x008fca00078e00ff */
[----:B------:R-:W-:-:S04]  /*0110*/  LOP3.LUT R38, R33, 0x30, R38, 0xf8, !PT ;  /* 0x0000003021267812 */ /* 0x000fc800078ef826 */
[----:B------:R-:W-:-:S04]  /*0120*/  SHF.R.S32.HI R3, RZ, 0x1f, R38 ;  /* 0x0000001fff037819 */ /* 0x000fc80000011426 */
[----:B------:R-:W-:-:S04]  /*0130*/  LEA.HI R4, R3, R38, RZ, 0x9 ;  /* 0x0000002603047211 */ /* 0x000fc800078f48ff */
[----:B------:R-:W-:-:S05]  /*0140*/  LOP3.LUT R31, R4, 0xfffffe00, RZ, 0xc0, !PT ;  /* 0xfffffe00041f7812 */ /* 0x000fca00078ec0ff */
[----:B------:R-:W-:Y:S01]  /*0150*/  IMAD.IADD R31, R38, 0x1, -R31 ;  /* 0x00000001261f7824 */ /* 0x000fe200078e0a1f */
[----:B------:R-:W-:-:S03]  /*0160*/  SGXT R37, R37, 0x1 ;  /* 0x000000012525781a */ /* 0x000fc60000000200 */
[----:B--2---:R-:W-:Y:S01]  /*0170*/  IMAD.WIDE R16, R31, 0x4, R42 ;  /* 0x000000041f107825 */ /* 0x004fe200078e022a */
[----:B------:R-:W-:-:S04]  /*0180*/  LOP3.LUT R0, R38, 0x4, RZ, 0xfc, !PT ;  /* 0x0000000426007812 */ /* 0x000fc800078efcff */
[----:B------:R-:W-:Y:S01]  /*0190*/  LEA.HI R2, R37, R0, RZ, 0x9 ;  /* 0x0000000025027211 */ /* 0x000fe200078f48ff */
[----:B------:R-:W2:Y:S01]  /*01a0*/  LDG.E.EL.128 R16, desc[UR6][R16.64] ;  /* 0x0000000610107981 */ /* 0x000ea2000c2e1d00 */
[----:B------:R-:W-:Y:S01]  /*01b0*/  IMAD.SHL.U32 R4, R4, 0x100, RZ ;  /* 0x0000010004047824 */ /* 0x000fe200078e00ff */
[----:B------:R-:W-:Y:S02]  /*01c0*/  SHF.R.U32.HI R3, RZ, 0x2, R32 ;  /* 0x00000002ff037819 */ /* 0x000fe40000011620 */
[----:B------:R-:W-:Y:S01]  /*01d0*/  LOP3.LUT R29, R2, 0xfffffe00, RZ, 0xc0, !PT ;  /* 0xfffffe00021d7812 */ /* 0x000fe200078ec0ff */
[----:B----4-:R-:W-:Y:S01]  /*01e0*/  IMAD.SHL.U32 R2, R5, 0x40, RZ ;  /* 0x0000004005027824 */ /* 0x010fe200078e00ff */
[----:B------:R-:W-:Y:S02]  /*01f0*/  LOP3.LUT R35, R4, 0xfffe0000, RZ, 0xc0, !PT ;  /* 0xfffe000004237812 */ /* 0x000fe400078ec0ff */
[----:B------:R-:W-:Y:S01]  /*0200*/  SGXT.U32 R3, R3, 0x6 ;  /* 0x000000060303781a */ /* 0x000fe20000000000 */
[----:B------:R-:W-:-:S03]  /*0210*/  IMAD.IADD R29, R0, 0x1, -R29 ;  /* 0x00000001001d7824 */ /* 0x000fc600078e0a1d */
[----:B------:R-:W-:Y:S01]  /*0220*/  LOP3.LUT R0, R2, R3, RZ, 0xfc, !PT ;  /* 0x0000000302007212 */ /* 0x000fe200078efcff */
[----:B------:R-:W-:-:S03]  /*0230*/  IMAD.WIDE R4, R29, 0x4, R42 ;  /* 0x000000041d047825 */ /* 0x000fc600078e022a */
[C---:B------:R-:W-:Y:S01]  /*0240*/  ISETP.GE.AND P0, PT, R0.reuse, 0x100, PT ;  /* 0x000001000000780c */ /* 0x040fe20003f06270 */
[----:B------:R-:W-:Y:S02]  /*0250*/  IMAD R35, R0, 0x200, R35 ;  /* 0x0000020000237824 */ /* 0x000fe400078e0223 */
[----:B------:R-:W3:Y:S01]  /*0260*/  LDG.E.EL.128 R4, desc[UR6][R4.64] ;  /* 0x0000000604047981 */ /* 0x000ee2000c2e1d00 */
[----:B-----5:R-:W-:-:S04]  /*0270*/  IMAD.WIDE R24, R31, 0x4, R44 ;  /* 0x000000041f187825 */ /* 0x020fc800078e022c */
[----:B------:R-:W-:Y:S02]  /*0280*/  IMAD.IADD R0, R31, 0x1, R35 ;  /* 0x000000011f007824 */ /* 0x000fe400078e0223 */
[----:B------:R-:W4:Y:S02]  /*0290*/  LDG.E.EL.128 R24, desc[UR6][R24.64] ;  /* 0x0000000618187981 */ /* 0x000f24000c2e1d00 */
[----:B0-----:R-:W-:-:S05]  /*02a0*/  IMAD.WIDE R48, R0, 0x4, R46 ;  /* 0x0000000400307825 */ /* 0x001fca00078e022e */
[----:B------:R0:W4:Y:S01]  /*02b0*/  @!P0 LDG.E.EL.128 R20, desc[UR6][R48.64] ;  /* 0x0000000630148981 */ /* 0x000122000c2e1d00 */
[C---:B------:R-:W-:Y:S02]  /*02c0*/  IMAD.IADD R41, R29.reuse, 0x1, R35 ;  /* 0x000000011d297824 */ /* 0x040fe400078e0223 */
[----:B------:R-:W-:-:S04]  /*02d0*/  IMAD.WIDE R12, R29, 0x4, R44 ;  /* 0x000000041d0c7825 */ /* 0x000fc800078e022c */
[----:B------:R-:W-:Y:S02]  /*02e0*/  IMAD.WIDE R40, R41, 0x4, R46 ;  /* 0x0000000429287825 */ /* 0x000fe400078e022e */
[----:B------:R-:W5:Y:S01]  /*02f0*/  LDG.E.EL.128 R12, desc[UR6][R12.64] ;  /* 0x000000060c0c7981 */ /* 0x000f62000c2e1d00 */
[----:B0-----:R-:W0:Y:S03]  /*0300*/  LDC.64 R48, c[0x0][0x230] ;  /* 0x00008c00ff307b82 */ /* 0x001e260000000a00 */
[----:B------:R1:W5:Y:S01]  /*0310*/  @!P0 LDG.E.EL.128 R8, desc[UR6][R40.64] ;  /* 0x0000000628088981 */ /* 0x000362000c2e1d00 */
[----:B--2---:R-:W-:Y:S01]  /*0320*/  FADD R28, R16, 9.9999997473787516356e-06 ;  /* 0x3727c5ac101c7421 */ /* 0x004fe20000000000 */
[----:B------:R-:W-:Y:S01]  /*0330*/  FADD R16, R17, 9.9999997473787516356e-06 ;  /* 0x3727c5ac11107421 */ /* 0x000fe20000000000 */
[----:B------:R-:W-:-:S04]  /*0340*/  FADD R17, R18, 9.9999997473787516356e-06 ;  /* 0x3727c5ac12117421 */ /* 0x000fc80000000000 */
[----:B------:R-:W2:Y:S08]  /*0350*/  MUFU.SQRT R28, R28 ;  /* 0x0000001c001c7308 */ /* 0x000eb00000002000 */
[----:B------:R-:W0:Y:S01]  /*0360*/  MUFU.SQRT R16, R16 ;  /* 0x0000001000107308 */ /* 0x000e220000002000 */
[----:B------:R-:W-:-:S07]  /*0370*/  FADD R19, R19, 9.9999997473787516356e-06 ;  /* 0x3727c5ac13137421 */ /* 0x000fce0000000000 */
[----:B------:R-:W1:Y:S01]  /*0380*/  MUFU.SQRT R17, R17 ;  /* 0x0000001100117308 */ /* 0x000e620000002000 */
[----:B---3--:R-:W-:Y:S01]  /*0390*/  FADD R7, R7, 9.9999997473787516356e-06 ;  /* 0x3727c5ac07077421 */ /* 0x008fe20000000000 */
[----:B--2---:R-:W-:Y:S02]  /*03a0*/  FSETP.GT.AND P1, PT, R28, 8.50705917302346158658e+37, PT ;  /* 0x7e8000001c00780b */ /* 0x004fe40003f24000 */
[----:B0-----:R-:W-:-:S04]  /*03b0*/  FSETP.GT.AND P5, PT, R16, 8.50705917302346158658e+37, PT ;  /* 0x7e8000001000780b */ /* 0x001fc80003fa4000 */
[----:B------:R0:W2:Y:S01]  /*03c0*/  MUFU.SQRT R18, R19 ;  /* 0x0000001300127308 */ /* 0x0000a20000002000 */
[----:B------:R-:W-:Y:S02]  /*03d0*/  FSETP.GEU.AND P6, PT, R28, 1.175494350822287508e-38, PT ;  /* 0x008000001c00780b */ /* 0x000fe40003fce000 */
[----:B------:R-:W-:Y:S02]  /*03e0*/  FSETP.GEU.AND P3, PT, R16, 1.175494350822287508e-38, PT ;  /* 0x008000001000780b */ /* 0x000fe40003f6e000 */
[----:B-1----:R-:W-:-:S03]  /*03f0*/  FSETP.GT.AND P4, PT, R17, 8.50705917302346158658e+37, PT ;  /* 0x7e8000001100780b */ /* 0x002fc60003f84000 */
[----:B------:R-:W1:Y:S01]  /*0400*/  MUFU.SQRT R7, R7 ;  /* 0x0000000700077308 */ /* 0x000e620000002000 */
[----:B------:R-:W-:Y:S01]  /*0410*/  FSETP.GEU.AND P2, PT, R17, 1.175494350822287508e-38, PT ;  /* 0x008000001100780b */ /* 0x000fe20003f4e000 */
[----:B------:R-:W-:Y:S01]  /*0420*/  @P1 FMUL R28, R28, 0.25 ;  /* 0x3e8000001c1c1820 */ /* 0x000fe20000400000 */
[----:B------:R-:W-:Y:S01]  /*0430*/  FSEL R41, R34, 1, P1 ;  /* 0x3f80000022297808 */ /* 0x000fe20000800000 */
[----:B------:R-:W-:Y:S01]  /*0440*/  @P5 FMUL R16, R16, 0.25 ;  /* 0x3e80000010105820 */ /* 0x000fe20000400000 */
[----:B0-----:R-:W-:Y:S01]  /*0450*/  FSEL R19, R34, 1, P5 ;  /* 0x3f80000022137808 */ /* 0x001fe20002800000 */
[----:B----4-:R-:W-:Y:S01]  /*0460*/  FADD R20, -R24, R20 ;  /* 0x0000001418147221 */ /* 0x010fe20000000100 */
[----:B--2---:R-:W-:Y:S01]  /*0470*/  FSETP.GT.AND P1, PT, R18, 8.50705917302346158658e+37, PT ;  /* 0x7e8000001200780b */ /* 0x004fe20003f24000 */
[----:B------:R-:W-:Y:S01]  /*0480*/  @!P6 FMUL R28, R28, 16777216 ;  /* 0x4b8000001c1ce820 */ /* 0x000fe20000400000 */
[----:B------:R-:W-:Y:S01]  /*0490*/  FSEL R24, R34, 1, P4 ;  /* 0x3f80000022187808 */ /* 0x000fe20002000000 */
[----:B------:R-:W-:Y:S01]  /*04a0*/  @!P3 FMUL R16, R16, 16777216 ;  /* 0x4b8000001010b820 */ /* 0x000fe20000400000 */
[----:B------:R-:W-:Y:S01]  /*04b0*/  @!P6 FMUL R41, R41, 16777216 ;  /* 0x4b8000002929e820 */ /* 0x000fe20000400000 */
[----:B------:R-:W-:Y:S01]  /*04c0*/  @P4 FMUL R17, R17, 0.25 ;  /* 0x3e80000011114820 */ /* 0x000fe20000400000 */
[----:B------:R-:W-:Y:S01]  /*04d0*/  @!P3 FMUL R19, R19, 16777216 ;  /* 0x4b8000001313b820 */ /* 0x000fe20000400000 */
[----:B------:R-:W-:-:S02]  /*04e0*/  FSETP.GEU.AND P6, PT, R18, 1.175494350822287508e-38, PT ;  /* 0x008000001200780b */ /* 0x000fc40003fce000 */
[----:B-1----:R-:W-:Y:S01]  /*04f0*/  FSETP.GT.AND P3, PT, R7, 8.50705917302346158658e+37, PT ;  /* 0x7e8000000700780b */ /* 0x002fe20003f64000 */
[----:B------:R-:W-:Y:S01]  /*0500*/  @!P2 FMUL R17, R17, 16777216 ;  /* 0x4b8000001111a820 */ /* 0x000fe20000400000 */
[----:B------:R-:W-:Y:S01]  /*0510*/  @!P2 FMUL R24, R24, 16777216 ;  /* 0x4b8000001818a820 */ /* 0x000fe20000400000 */
[----:B------:R-:W-:Y:S01]  /*0520*/  FSETP.GEU.AND P2, PT, R7, 1.175494350822287508e-38, PT ;  /* 0x008000000700780b */ /* 0x000fe20003f4e000 */
[----:B------:R-:W-:Y:S01]  /*0530*/  @P1 FMUL R18, R18, 0.25 ;  /* 0x3e80000012121820 */ /* 0x000fe20000400000 */
[----:B------:R-:W0:Y:S06]  /*0540*/  MUFU.RCP R28, R28 ;  /* 0x0000001c001c7308 */ /* 0x000e2c0000001000 */
[----:B------:R-:W-:-:S02]  /*0550*/  @!P6 FMUL R18, R18, 16777216 ;  /* 0x4b8000001212e820 */ /* 0x000fc40000400000 */
[----:B------:R-:W1:Y:S01]  /*0560*/  MUFU.RCP R16, R16 ;  /* 0x0000001000107308 */ /* 0x000e620000001000 */
[----:B------:R-:W-:-:S04]  /*0570*/  @P3 FMUL R7, R7, 0.25 ;  /* 0x3e80000007073820 */ /* 0x000fc80000400000 */
[----:B------:R-:W-:-:S03]  /*0580*/  @!P2 FMUL R7, R7, 16777216 ;  /* 0x4b8000000707a820 */ /* 0x000fc60000400000 */
[----:B------:R-:W2:Y:S08]  /*0590*/  MUFU.RCP R36, R18 ;  /* 0x0000001200247308 */ /* 0x000eb00000001000 */
[----:B------:R3:W4:Y:S01]  /*05a0*/  MUFU.RCP R39, R17 ;  /* 0x0000001100277308 */ /* 0x0007220000001000 */
[----:B------:R-:W-:Y:S01]  /*05b0*/  FADD R21, -R25, R21 ;  /* 0x0000001519157221 */ /* 0x000fe20000000100 */
[----:B0-----:R-:W-:Y:S01]  /*05c0*/  FMUL R41, R28, R41 ;  /* 0x000000291c297220 */ /* 0x001fe20000400000 */
[----:B-1----:R-:W-:-:S05]  /*05d0*/  FMUL R16, R16, R19 ;  /* 0x0000001310107220 */ /* 0x002fca0000400000 */
[----:B------:R-:W0:Y:S01]  /*05e0*/  MUFU.RCP R7, R7 ;  /* 0x0000000700077308 */ /* 0x000e220000001000 */
[C---:B---3--:R-:W-:Y:S02]  /*05f0*/  FSEL R17, R34.reuse, 1, P1 ;  /* 0x3f80000022117808 */ /* 0x048fe40000800000 */
[----:B------:R-:W-:-:S03]  /*0600*/  FSEL R18, R34, 1, P3 ;  /* 0x3f80000022127808 */ /* 0x000fc60001800000 */
[----:B------:R-:W-:Y:S01]  /*0610*/  @!P6 FMUL R17, R17, 16777216 ;  /* 0x4b8000001111e820 */ /* 0x000fe20000400000 */
[----:B------:R-:W-:Y:S01]  /*0620*/  FMUL R41, R41, R20 ;  /* 0x0000001429297220 */ /* 0x000fe20000400000 */
[----:B------:R-:W-:Y:S01]  /*0630*/  FMUL R40, R16, R21 ;  /* 0x0000001510287220 */ /* 0x000fe20000400000 */
[----:B------:R-:W-:Y:S01]  /*0640*/  FADD R23, -R27, R23 ;  /* 0x000000171b177221 */ /* 0x000fe20000000100 */
[----:B--2---:R-:W-:Y:S01]  /*0650*/  FMUL R36, R36, R17 ;  /* 0x0000001124247220 */ /* 0x004fe20000400000 */
[----:B------:R-:W-:Y:S01]  /*0660*/  FADD R22, -R26, R22 ;  /* 0x000000161a167221 */ /* 0x000fe20000000100 */
[----:B------:R-:W-:-:S04]  /*0670*/  IMAD.WIDE R16, R31, 0x4, R50 ;  /* 0x000000041f107825 */ /* 0x000fc800078e0232 */
[----:B------:R-:W-:Y:S01]  /*0680*/  @!P2 FMUL R18, R18, 16777216 ;  /* 0x4b8000001212a820 */ /* 0x000fe20000400000 */
[----:B----4-:R-:W-:Y:S01]  /*0690*/  FMUL R39, R39, R24 ;  /* 0x0000001827277220 */ /* 0x010fe20000400000 */
[----:B------:R-:W-:-:S04]  /*06a0*/  IMAD.WIDE R20, R31, 0x4, R48 ;  /* 0x000000041f147825 */ /* 0x000fc800078e0230 */
[----:B-----5:R-:W-:Y:S01]  /*06b0*/  FADD R10, -R14, R10 ;  /* 0x0000000a0e0a7221 */ /* 0x020fe20000000100 */
[----:B------:R-:W-:Y:S01]  /*06c0*/  FMUL R39, R39, R22 ;  /* 0x0000001627277220 */ /* 0x000fe20000400000 */
[----:B------:R-:W-:Y:S01]  /*06d0*/  FMUL R36, R36, R23 ;  /* 0x0000001724247220 */ /* 0x000fe20000400000 */
[----:B0-----:R-:W-:Y:S02]  /*06e0*/  FMUL R14, R7, R18 ;  /* 0x00000012070e7220 */ /* 0x001fe40000400000 */
[----:B------:R-:W2:Y:S04]  /*06f0*/  LDG.E.EL.128 R16, desc[UR6][R16.64] ;  /* 0x0000000610107981 */ /* 0x000ea8000c2e1d00 */
[----:B------:R-:W2:Y:S01]  /*0700*/  LDG.E.EL.128 R20, desc[UR6][R20.64] ;  /* 0x0000000614147981 */ /* 0x000ea2000c2e1d00 */
[----:B------:R-:W-:-:S04]  /*0710*/  IMAD.WIDE R24, R29, 0x4, R50 ;  /* 0x000000041d187825 */ /* 0x000fc800078e0232 */
[----:B------:R-:W-:Y:S02]  /*0720*/  IMAD.WIDE R28, R29, 0x4, R48 ;  /* 0x000000041d1c7825 */ /* 0x000fe400078e0230 */
[----:B------:R-:W3:Y:S04]  /*0730*/  LDG.E.EL.128 R24, desc[UR6][R24.64] ;  /* 0x0000000618187981 */ /* 0x000ee8000c2e1d00 */
[----:B------:R-:W3:Y:S01]  /*0740*/  LDG.E.EL.128 R28, desc[UR6][R28.64] ;  /* 0x000000061c1c7981 */ /* 0x000ee2000c2e1d00 */
[----:B------:R-:W-:-:S04]  /*0750*/  FADD R6, R6, 9.9999997473787516356e-06 ;  /* 0x3727c5ac06067421 */ /* 0x000fc80000000000 */
[----:B------:R-:W0:Y:S02]  /*0760*/  MUFU.SQRT R7, R6 ;  /* 0x0000000600077308 */ /* 0x000e240000002000 */
[C---:B0-----:R-:W-:Y:S02]  /*0770*/  FSETP.GT.AND P1, PT, R7.reuse, 8.50705917302346158658e+37, PT ;  /* 0x7e8000000700780b */ /* 0x041fe40003f24000 */
[----:B------:R-:W-:-:S11]  /*0780*/  FSETP.GEU.AND P2, PT, R7, 1.175494350822287508e-38, PT ;  /* 0x008000000700780b */ /* 0x000fd60003f4e000 */
[----:B------:R-:W-:-:S04]  /*0790*/  @P1 FMUL R7, R7, 0.25 ;  /* 0x3e80000007071820 */ /* 0x000fc80000400000 */
[----:B------:R-:W-:Y:S01]  /*07a0*/  @!P2 FMUL R7, R7, 16777216 ;  /* 0x4b8000000707a820 */ /* 0x000fe20000400000 */
[----:B------:R-:W-:-:S05]  /*07b0*/  FADD R11, -R15, R11 ;  /* 0x0000000b0f0b7221 */ /* 0x000fca0000000100 */
[----:B------:R-:W0:Y:S01]  /*07c0*/  MUFU.RCP R7, R7 ;  /* 0x0000000700077308 */ /* 0x000e220000001000 */
[----:B------:R-:W-:Y:S01]  /*07d0*/  FADD R9, -R13, R9 ;  /* 0x000000090d097221 */ /* 0x000fe20000000100 */
[----:B--2---:R-:W-:Y:S01]  /*07e0*/  FFMA R41, R16, R41, R20 ;  /* 0x0000002910297223 */ /* 0x004fe20000000014 */
[----:B------:R-:W-:Y:S01]  /*07f0*/  FMUL R16, R14, R11 ;  /* 0x0000000b0e107220 */ /* 0x000fe20000400000 */
[----:B------:R-:W-:-:S05]  /*0800*/  FSEL R14, R34, 1, P1 ;  /* 0x3f800000220e7808 */ /* 0x000fca0000800000 */
[----:B------:R-:W-:-:S04]  /*0810*/  @!P2 FMUL R14, R14, 16777216 ;  /* 0x4b8000000e0ea820 */ /* 0x000fc80000400000 */
[----:B0-----:R-:W-:-:S04]  /*0820*/  FMUL R11, R7, R14 ;  /* 0x0000000e070b7220 */ /* 0x001fc80000400000 */
[----:B------:R-:W-:Y:S01]  /*0830*/  FMUL R11, R11, R10 ;  /* 0x0000000a0b0b7220 */ /* 0x000fe20000400000 */
[----:B------:R-:W-:-:S06]  /*0840*/  FADD R10, R5, 9.9999997473787516356e-06 ;  /* 0x3727c5ac050a7421 */ /* 0x000fcc0000000000 */
[----:B------:R-:W0:Y:S01]  /*0850*/  MUFU.SQRT R10, R10 ;  /* 0x0000000a000a7308 */ /* 0x000e220000002000 */
[----:B------:R-:W-:Y:S01]  /*0860*/  FFMA R40, R17, R40, R21 ;  /* 0x0000002811287223 */ /* 0x000fe20000000015 */
[----:B------:R-:W-:-:S06]  /*0870*/  FADD R21, R4, 9.9999997473787516356e-06 ;  /* 0x3727c5ac04157421 */ /* 0x000fcc0000000000 */
[----:B------:R-:W1:Y:S01]  /*0880*/  MUFU.SQRT R21, R21 ;  /* 0x0000001500157308 */ /* 0x000e620000002000 */
[C---:B0-----:R-:W-:Y:S02]  /*0890*/  FSETP.GT.AND P2, PT, R10.reuse, 8.50705917302346158658e+37, PT ;  /* 0x7e8000000a00780b */ /* 0x041fe40003f44000 */
[----:B------:R-:W-:Y:S02]  /*08a0*/  FSETP.GEU.AND P4, PT, R10, 1.175494350822287508e-38, PT ;  /* 0x008000000a00780b */ /* 0x000fe40003f8e000 */
[----:B-1----:R-:W-:-:S09]  /*08b0*/  FSETP.GT.AND P1, PT, R21, 8.50705917302346158658e+37, PT ;  /* 0x7e8000001500780b */ /* 0x002fd20003f24000 */
[----:B------:R-:W-:Y:S01]  /*08c0*/  @P2 FMUL R10, R10, 0.25 ;  /* 0x3e8000000a0a2820 */ /* 0x000fe20000400000 */
[----:B------:R-:W-:Y:S01]  /*08d0*/  FSETP.GEU.AND P3, PT, R21, 1.175494350822287508e-38, PT ;  /* 0x008000001500780b */ /* 0x000fe20003f6e000 */
[----:B---3--:R-:W-:Y:S02]  /*08e0*/  FFMA R31, R27, R16, R31 ;  /* 0x000000101b1f7223 */ /* 0x008fe4000000001f */
[----:B------:R-:W-:Y:S01]  /*08f0*/  @!P4 FMUL R10, R10, 16777216 ;  /* 0x4b8000000a0ac820 */ /* 0x000fe20000400000 */
[----:B------:R-:W-:-:S04]  /*0900*/  LOP3.LUT R16, R38, 0x8, RZ, 0xfc, !PT ;  /* 0x0000000826107812 */ /* 0x000fc800078efcff */
[----:B------:R-:W-:Y:S01]  /*0910*/  LEA.HI R6, R37, R16, RZ, 0x9 ;  /* 0x0000001025067211 */ /* 0x000fe200078f48ff */
[----:B------:R-:W0:Y:S01]  /*0920*/  MUFU.RCP R10, R10 ;  /* 0x0000000a000a7308 */ /* 0x000e220000001000 */
[----:B------:R-:W-:Y:S01]  /*0930*/  @P1 FMUL R21, R21, 0.25 ;  /* 0x3e80000015151820 */ /* 0x000fe20000400000 */
[----:B------:R-:W-:Y:S01]  /*0940*/  FFMA R30, R26, R11, R30 ;  /* 0x0000000b1a1e7223 */ /* 0x000fe2000000001e */
[----:B------:R-:W-:Y:S02]  /*0950*/  LOP3.LUT R5, R6, 0xfffffe00, RZ, 0xc0, !PT ;  /* 0xfffffe0006057812 */ /* 0x000fe400078ec0ff */
[----:B------:R-:W-:Y:S01]  /*0960*/  FSEL R11, R34, 1, P2 ;  /* 0x3f800000220b7808 */ /* 0x000fe20001000000 */
[----:B------:R-:W-:Y:S01]  /*0970*/  @!P3 FMUL R21, R21, 16777216 ;  /* 0x4b8000001515b820 */ /* 0x000fe20000400000 */
[----:B------:R-:W-:Y:S01]  /*0980*/  FFMA R39, R18, R39, R22 ;  /* 0x0000002712277223 */ /* 0x000fe20000000016 */
[----:B------:R-:W-:Y:S02]  /*0990*/  IMAD.IADD R16, R16, 0x1, -R5 ;  /* 0x0000000110107824 */ /* 0x000fe400078e0a05 */
[----:B------:R-:W1:Y:S01]  /*09a0*/  MUFU.RCP R18, R21 ;  /* 0x0000001500127308 */ /* 0x000e620000001000 */
[----:B------:R-:W-:Y:S01]  /*09b0*/  @!P4 FMUL R11, R11, 16777216 ;  /* 0x4b8000000b0bc820 */ /* 0x000fe20000400000 */
[----:B------:R-:W-:Y:S01]  /*09c0*/  IMAD.IADD R15, R16, 0x1, R35 ;  /* 0x00000001100f7824 */ /* 0x000fe200078e0223 */
[----:B------:R-:W-:-:S02]  /*09d0*/  CS2R R4, SRZ ;  /* 0x0000000000047805 */ /* 0x000fc4000001ff00 */
[----:B0-----:R-:W-:Y:S01]  /*09e0*/  FMUL R20, R10, R11 ;  /* 0x0000000b0a147220 */ /* 0x001fe20000400000 */
[----:B------:R-:W-:Y:S02]  /*09f0*/  FSEL R11, R34, 1, P1 ;  /* 0x3f800000220b7808 */ /* 0x000fe40000800000 */
[----:B------:R-:W-:Y:S01]  /*0a00*/  CS2R R6, SRZ ;  /* 0x0000000000067805 */ /* 0x000fe2000001ff00 */
[----:B------:R-:W-:-:S04]  /*0a10*/  IMAD.WIDE R14, R15, 0x4, R46 ;  /* 0x000000040f0e7825 */ /* 0x000fc800078e022e */
[----:B------:R-:W-:Y:S01]  /*0a20*/  FFMA R36, R19, R36, R23 ;  /* 0x0000002413247223 */ /* 0x000fe20000000017 */
[----:B------:R-:W-:Y:S01]  /*0a30*/  FADD R19, -R12, R8 ;  /* 0x000000080c137221 */ /* 0x000fe20000000100 */
[----:B------:R-:W-:Y:S01]  /*0a40*/  FMUL R20, R20, R9 ;  /* 0x0000000914147220 */ /* 0x000fe20000400000 */
[----:B------:R-:W-:Y:S01]  /*0a50*/  @!P3 FMUL R11, R11, 16777216 ;  /* 0x4b8000000b0bb820 */ /* 0x000fe20000400000 */
[----:B------:R-:W-:Y:S01]  /*0a60*/  IMAD.WIDE R8, R16, 0x4, R42 ;  /* 0x0000000410087825 */ /* 0x000fe200078e022a */
[----:B------:R0:W2:Y:S03]  /*0a70*/  @!P0 LDG.E.EL.128 R4, desc[UR6][R14.64] ;  /* 0x000000060e048981 */ /* 0x0000a6000c2e1d00 */
[----:B-1----:R-:W-:Y:S02]  /*0a80*/  FMUL R18, R18, R11 ;  /* 0x0000000b12127220 */ /* 0x002fe40000400000 */
[----:B------:R-:W3:Y:S01]  /*0a90*/  LDG.E.EL.128 R8, desc[UR6][R8.64] ;  /* 0x0000000608087981 */ /* 0x000ee2000c2e1d00 */
[----:B0-----:R-:W-:-:S06]  /*0aa0*/  IMAD.WIDE R14, R16, 0x4, R44 ;  /* 0x00000004100e7825 */ /* 0x001fcc00078e022c */
[----:B------:R-:W2:Y:S01]  /*0ab0*/  LDG.E.EL.128 R12, desc[UR6][R14.64] ;  /* 0x000000060e0c7981 */ /* 0x000ea2000c2e1d00 */
[----:B------:R-:W-:-:S04]  /*0ac0*/  LOP3.LUT R38, R38, 0xc, RZ, 0xfc, !PT ;  /* 0x0000000c26267812 */ /* 0x000fc800078efcff */
[----:B------:R-:W-:-:S04]  /*0ad0*/  LEA.HI R37, R37, R38, RZ, 0x9 ;  /* 0x0000002625257211 */ /* 0x000fc800078f48ff */
[----:B------:R-:W-:Y:S01]  /*0ae0*/  LOP3.LUT R17, R37, 0xfffffe00, RZ, 0xc0, !PT ;  /* 0xfffffe0025117812 */ /* 0x000fe200078ec0ff */
[----:B------:R-:W-:-:S04]  /*0af0*/  FMUL R23, R18, R19 ;  /* 0x0000001312177220 */ /* 0x000fc80000400000 */
[----:B------:R-:W-:-:S04]  /*0b00*/  IMAD.IADD R17, R38, 0x1, -R17 ;  /* 0x0000000126117824 */ /* 0x000fc800078e0a11 */
[----:B------:R-:W-:Y:S02]  /*0b10*/  IMAD.IADD R19, R17, 0x1, R35 ;  /* 0x0000000111137824 */ /* 0x000fe400078e0223 */
[----:B------:R-:W-:Y:S01]  /*0b20*/  FFMA R37, R25, R20, R29 ;  /* 0x0000001419257223 */ /* 0x000fe2000000001d */
[----:B------:R-:W-:Y:S01]  /*0b30*/  FFMA R35, R24, R23, R28 ;  /* 0x0000001718237223 */ /* 0x000fe2000000001c */
[----:B------:R-:W-:-:S04]  /*0b40*/  IMAD.WIDE R20, R16, 0x4, R48 ;  /* 0x0000000410147825 */ /* 0x000fc800078e0230 */
[----:B------:R-:W-:Y:S02]  /*0b50*/  IMAD.WIDE R46, R19, 0x4, R46 ;  /* 0x00000004132e7825 */ /* 0x000fe400078e022e */
[----:B------:R-:W4:Y:S02]  /*0b60*/  LDG.E.EL.128 R20, desc[UR6][R20.64] ;  /* 0x0000000614147981 */ /* 0x000f24000c2e1d00 */
[----:B------:R-:W-:-:S04]  /*0b70*/  IMAD.WIDE R18, R16, 0x4, R50 ;  /* 0x0000000410127825 */ /* 0x000fc800078e0232 */
[----:B------:R-:W-:-:S04]  /*0b80*/  IMAD.WIDE R24, R17, 0x4, R42 ;  /* 0x0000000411187825 */ /* 0x000fc800078e022a */
[----:B------:R-:W-:-:S04]  /*0b90*/  IMAD.WIDE R44, R17, 0x4, R44 ;  /* 0x00000004112c7825 */ /* 0x000fc800078e022c */
[----:B------:R-:W-:-:S04]  /*0ba0*/  IMAD.WIDE R42, R17, 0x4, R50 ;  /* 0x00000004112a7825 */ /* 0x000fc800078e0232 */
[----:B------:R-:W-:Y:S02]  /*0bb0*/  IMAD.WIDE R28, R17, 0x4, R48 ;  /* 0x00000004111c7825 */ /* 0x000fe400078e0230 */
[----:B------:R-:W4:Y:S02]  /*0bc0*/  LDG.E.EL.128 R16, desc[UR6][R18.64] ;  /* 0x0000000612107981 */ /* 0x000f24000c2e1d00 */
[----:B---3--:R-:W-:Y:S01]  /*0bd0*/  FADD R11, R11, 9.9999997473787516356e-06 ;  /* 0x3727c5ac0b0b7421 */ /* 0x008fe20000000000 */
[----:B--2---:R-:W-:-:S03]  /*0be0*/  FADD R7, -R15, R7 ;  /* 0x000000070f077221 */ /* 0x004fc60000000100 */
[----:B------:R-:W0:Y:S02]  /*0bf0*/  MUFU.SQRT R15, R11 ;  /* 0x0000000b000f7308 */ /* 0x000e240000002000 */
[C---:B0-----:R-:W-:Y:S02]  /*0c00*/  FSETP.GT.AND P1, PT, R15.reuse, 8.50705917302346158658e+37, PT ;  /* 0x7e8000000f00780b */ /* 0x041fe40003f24000 */
[----:B------:R-:W-:-:S11]  /*0c10*/  FSETP.GEU.AND P2, PT, R15, 1.175494350822287508e-38, PT ;  /* 0x008000000f00780b */ /* 0x000fd60003f4e000 */
[----:B------:R-:W-:-:S04]  /*0c20*/  @P1 FMUL R15, R15, 0.25 ;  /* 0x3e8000000f0f1820 */ /* 0x000fc80000400000 */
[----:B------:R-:W-:-:S04]  /*0c30*/  @!P2 FMUL R15, R15, 16777216 ;  /* 0x4b8000000f0fa820 */ /* 0x000fc80000400000 */
[----:B------:R-:W0:Y:S01]  /*0c40*/  MUFU.RCP R38, R15 ;  /* 0x0000000f00267308 */ /* 0x000e220000001000 */
[----:B------:R-:W-:-:S05]  /*0c50*/  FSEL R27, R34, 1, P1 ;  /* 0x3f800000221b7808 */ /* 0x000fca0000800000 */
[----:B------:R-:W-:-:S04]  /*0c60*/  @!P2 FMUL R27, R27, 16777216 ;  /* 0x4b8000001b1ba820 */ /* 0x000fc80000400000 */
[----:B0-----:R-:W-:Y:S02]  /*0c70*/  FMUL R38, R38, R27 ;  /* 0x0000001b26267220 */ /* 0x001fe40000400000 */
[----:B------:R-:W2:Y:S01]  /*0c80*/  LDG.E.EL.128 R24, desc[UR6][R24.64] ;  /* 0x0000000618187981 */ /* 0x000ea2000c2e1d00 */
[----:B------:R-:W-:Y:S01]  /*0c90*/  FADD R9, R9, 9.9999997473787516356e-06 ;  /* 0x3727c5ac09097421 */ /* 0x000fe20000000000 */
[----:B------:R-:W-:Y:S01]  /*0ca0*/  FMUL R38, R38, R7 ;  /* 0x0000000726267220 */ /* 0x000fe20000400000 */
[----:B------:R-:W-:Y:S01]  /*0cb0*/  FADD R7, R8, 9.9999997473787516356e-06 ;  /* 0x3727c5ac08077421 */ /* 0x000fe20000000000 */
[----:B------:R-:W-:-:S03]  /*0cc0*/  FADD R10, R10, 9.9999997473787516356e-06 ;  /* 0x3727c5ac0a0a7421 */ /* 0x000fc60000000000 */
[----:B------:R-:W0:Y:S08]  /*0cd0*/  MUFU.SQRT R9, R9 ;  /* 0x0000000900097308 */ /* 0x000e300000002000 */
[----:B------:R-:W1:Y:S08]  /*0ce0*/  MUFU.SQRT R7, R7 ;  /* 0x0000000700077308 */ /* 0x000e700000002000 */
[----:B------:R-:W3:Y:S01]  /*0cf0*/  MUFU.SQRT R8, R10 ;  /* 0x0000000a00087308 */ /* 0x000ee20000002000 */
[----:B0-----:R-:W-:-:S02]  /*0d00*/  FSETP.GT.AND P3, PT, R9, 8.50705917302346158658e+37, PT ;  /* 0x7e8000000900780b */ /* 0x001fc40003f64000 */
[----:B------:R-:W-:Y:S02]  /*0d10*/  FSETP.GEU.AND P4, PT, R9, 1.175494350822287508e-38, PT ;  /* 0x008000000900780b */ /* 0x000fe40003f8e000 */
[C---:B-1----:R-:W-:Y:S01]  /*0d20*/  FSETP.GT.AND P1, PT, R7.reuse, 8.50705917302346158658e+37, PT ;  /* 0x7e8000000700780b */ /* 0x042fe20003f24000 */
[----:B------:R-:W0:Y:S01]  /*0d30*/  S2UR UR5, SR_CgaCtaId ;  /* 0x00000000000579c3 */ /* 0x000e220000008800 */
[----:B------:R-:W-:Y:S01]  /*0d40*/  FSETP.GEU.AND P2, PT, R7, 1.175494350822287508e-38, PT ;  /* 0x008000000700780b */ /* 0x000fe20003f4e000 */
[----:B------:R-:W-:Y:S01]  /*0d50*/  FADD R6, -R14, R6 ;  /* 0x000000060e067221 */ /* 0x000fe20000000100 */
[C---:B---3--:R-:W-:Y:S02]  /*0d60*/  FSETP.GT.AND P5, PT, R8.reuse, 8.50705917302346158658e+37, PT ;  /* 0x7e8000000800780b */ /* 0x048fe40003fa4000 */
[----:B------:R-:W-:-:S03]  /*0d70*/  FSETP.GEU.AND P6, PT, R8, 1.175494350822287508e-38, PT ;  /* 0x008000000800780b */ /* 0x000fc60003fce000 */
[----:B------:R-:W-:Y:S01]  /*0d80*/  @P3 FMUL R9, R9, 0.25 ;  /* 0x3e80000009093820 */ /* 0x000fe20000400000 */
[----:B------:R-:W-:-:S03]  /*0d90*/  SHF.R.U32.HI R14, RZ, 0x4, R32 ;  /* 0x00000004ff0e7819 */ /* 0x000fc60000011620 */
[----:B------:R-:W-:Y:S01]  /*0da0*/  @P1 FMUL R7, R7, 0.25 ;  /* 0x3e80000007071820 */ /* 0x000fe20000400000 */
[----:B------:R-:W-:Y:S01]  /*0db0*/  @!P4 FMUL R9, R9, 16777216 ;  /* 0x4b8000000909c820 */ /* 0x000fe20000400000 */
[----:B------:R-:W-:Y:S02]  /*0dc0*/  SGXT.U32 R14, R14, 0x4 ;  /* 0x000000040e0e781a */ /* 0x000fe40000000000 */
[----:B------:R-:W-:Y:S02]  /*0dd0*/  @!P2 FMUL R7, R7, 16777216 ;  /* 0x4b8000000707a820 */ /* 0x000fe40000400000 */
[----:B------:R-:W-:Y:S01]  /*0de0*/  LOP3.LUT R33, R33, R14, RZ, 0xfc, !PT ;  /* 0x0000000e21217212 */ /* 0x000fe200078efcff */
[----:B------:R-:W-:Y:S01]  /*0df0*/  @P5 FMUL R8, R8, 0.25 ;  /* 0x3e80000008085820 */ /* 0x000fe20000400000 */
[----:B------:R-:W-:Y:S01]  /*0e00*/  IMAD.SHL.U32 R14, R32, 0x400, RZ ;  /* 0x00000400200e7824 */ /* 0x000fe200078e00ff */
[----:B------:R-:W1:Y:S02]  /*0e10*/  MUFU.RCP R9, R9 ;  /* 0x0000000900097308 */ /* 0x000e640000001000 */
[----:B------:R-:W-:Y:S01]  /*0e20*/  @!P6 FMUL R8, R8, 16777216 ;  /* 0x4b8000000808e820 */ /* 0x000fe20000400000 */
[----:B----4-:R-:W-:Y:S01]  /*0e30*/  FFMA R19, R19, R38, R23 ;  /* 0x0000002613137223 */ /* 0x010fe20000000017 */
[----:B------:R-:W-:Y:S01]  /*0e40*/  LOP3.LUT R14, R14, 0xc00, RZ, 0xc0, !PT ;  /* 0x00000c000e0e7812 */ /* 0x000fe200078ec0ff */
[----:B------:R-:W-:Y:S01]  /*0e50*/  FADD R11, -R12, R4 ;  /* 0x000000040c0b7221 */ /* 0x000fe20000000100 */
[----:B------:R-:W-:-:S02]  /*0e60*/  FSEL R4, R34, 1, P3 ;  /* 0x3f80000022047808 */ /* 0x000fc40001800000 */
[----:B------:R-:W-:Y:S01]  /*0e70*/  MUFU.RCP R38, R7 ;  /* 0x0000000700267308 */ /* 0x000fe20000001000 */
[----:B------:R-:W-:Y:S01]  /*0e80*/  LOP3.LUT R12, R14, R3, RZ, 0xfc, !PT ;  /* 0x000000030e0c7212 */ /* 0x000fe200078efcff */
[----:B------:R-:W-:-:S06]  /*0e90*/  UMOV UR4, 0x400 ;  /* 0x0000040000047882 */ /* 0x000fcc0000000000 */
[----:B------:R-:W3:Y:S01]  /*0ea0*/  MUFU.RCP R7, R8 ;  /* 0x0000000800077308 */ /* 0x000ee20000001000 */
[----:B0-----:R-:W-:Y:S01]  /*0eb0*/  UPRMT UR4, UR5, 0x654, UR4 ;  /* 0x0000065405047896 */ /* 0x001fe20008000004 */
[----:B------:R-:W-:Y:S01]  /*0ec0*/  FSEL R15, R34, 1, P1 ;  /* 0x3f800000220f7808 */ /* 0x000fe20000800000 */
[----:B------:R-:W-:Y:S01]  /*0ed0*/  @!P4 FMUL R4, R4, 16777216 ;  /* 0x4b8000000404c820 */ /* 0x000fe20000400000 */
[----:B------:R-:W-:-:S03]  /*0ee0*/  FSEL R10, R34, 1, P5 ;  /* 0x3f800000220a7808 */ /* 0x000fc60002800000 */
[----:B-1----:R-:W-:Y:S01]  /*0ef0*/  FMUL R4, R9, R4 ;  /* 0x0000000409047220 */ /* 0x002fe20000400000 */
[----:B------:R-:W-:Y:S01]  /*0f00*/  @!P2 FMUL R15, R15, 16777216 ;  /* 0x4b8000000f0fa820 */ /* 0x000fe20000400000 */
[----:B------:R-:W-:Y:S01]  /*0f10*/  @!P6 FMUL R10, R10, 16777216 ;  /* 0x4b8000000a0ae820 */ /* 0x000fe20000400000 */
[----:B------:R-:W-:Y:S02]  /*0f20*/  LEA.HI R9, R14, UR4, RZ, 0x1c ;  /* 0x000000040e097c11 */ /* 0x000fe4000f8fe0ff */
[----:B------:R-:W-:Y:S01]  /*0f30*/  FSETP.GEU.AND P2, PT, R41, RZ, PT ;  /* 0x000000ff2900720b */ /* 0x000fe20003f4e000 */
[----:B---3--:R-:W-:Y:S02]  /*0f40*/  FMUL R7, R7, R10 ;  /* 0x0000000a07077220 */ /* 0x008fe40000400000 */
[----:B------:R-:W-:Y:S01]  /*0f50*/  IMAD R10, R12, 0x4, R9 ;  /* 0x000000040c0a7824 */ /* 0x000fe200078e0209 */
[----:B------:R-:W-:Y:S02]  /*0f60*/  FSEL R41, R41, RZ, P2 ;  /* 0x000000ff29297208 */ /* 0x000fe40001000000 */
[----:B------:R-:W-:-:S03]  /*0f70*/  FSETP.GEU.AND P3, PT, R40, RZ, PT ;  /* 0x000000ff2800720b */ /* 0x000fc60003f6e000 */
[----:B------:R-:W-:Y:S01]  /*0f80*/  STS [R10], R41 ;  /* 0x000000290a007388 */ /* 0x000fe20000000800 */
[----:B------:R-:W-:Y:S01]  /*0f90*/  FSEL R40, R40, RZ, P3 ;  /* 0x000000ff28287208 */ /* 0x000fe20001800000 */
[----:B------:R-:W-:Y:S01]  /*0fa0*/  FMUL R38, R38, R15 ;  /* 0x0000000f26267220 */ /* 0x000fe20000400000 */
[----:B------:R-:W-:Y:S01]  /*0fb0*/  FADD R5, -R13, R5 ;  /* 0x000000050d057221 */ /* 0x000fe20000000100 */
[----:B------:R-:W-:-:S03]  /*0fc0*/  LOP3.LUT R15, R14, 0x40, RZ, 0xfc, !PT ;  /* 0x000000400e0f7812 */ /* 0x000fc600078efcff */
[----:B------:R-:W-:Y:S01]  /*0fd0*/  FMUL R4, R4, R5 ;  /* 0x0000000504047220 */ /* 0x000fe20000400000 */
[----:B------:R-:W-:Y:S02]  /*0fe0*/  LOP3.LUT R5, R14, 0x80, RZ, 0xfc, !PT ;  /* 0x000000800e057812 */ /* 0x000fe400078efcff */
[----:B------:R-:W-:Y:S02]  /*0ff0*/  LEA.HI R15, R15, UR4, RZ, 0x1c ;  /* 0x000000040f0f7c11 */ /* 0x000fe4000f8fe0ff */
[----:B------:R-:W-:Y:S01]  /*1000*/  LEA.HI R5, R5, UR4, RZ, 0x1c ;  /* 0x0000000405057c11 */ /* 0x000fe2000f8fe0ff */
[----:B------:R-:W-:Y:S02]  /*1010*/  FMUL R7, R7, R6 ;  /* 0x0000000607077220 */ /* 0x000fe40000400000 */
[----:B------:R-:W-:Y:S01]  /*1020*/  IMAD R15, R12, 0x4, R15 ;  /* 0x000000040c0f7824 */ /* 0x000fe200078e020f */
[----:B------:R-:W-:Y:S01]  /*1030*/  LOP3.LUT R6, R14, 0xc0, RZ, 0xfc, !PT ;  /* 0x000000c00e067812 */ /* 0x000fe200078efcff */
[----:B------:R-:W-:-:S03]  /*1040*/  IMAD R5, R12, 0x4, R5 ;  /* 0x000000040c057824 */ /* 0x000fc600078e0205 */
[----:B------:R0:W-:Y:S01]  /*1050*/  STS [R15+0x100], R40 ;  /* 0x000100280f007388 */ /* 0x0001e20000000800 */
[----:B------:R-:W-:Y:S01]  /*1060*/  FFMA R18, R18, R7, R22 ;  /* 0x0000000712127223 */ /* 0x000fe20000000016 */
[----:B------:R-:W-:Y:S01]  /*1070*/  IMAD.SHL.U32 R13, R32, 0x4, RZ ;  /* 0x00000004200d7824 */ /* 0x000fe200078e00ff */
[----:B0-----:R-:W-:-:S05]  /*1080*/  LEA.HI R15, R6, UR4, RZ, 0x1c ;  /* 0x00000004060f7c11 */ /* 0x001fca000f8fe0ff */
[----:B------:R-:W-:Y:S01]  /*1090*/  IMAD R15, R12, 0x4, R15 ;  /* 0x000000040c0f7824 */ /* 0x000fe200078e020f */
[----:B------:R-:W-:Y:S01]  /*10a0*/  LOP3.LUT R2, R2, 0x3c, R13, 0xf8, !PT ;  /* 0x0000003c02027812 */ /* 0x000fe200078ef80d */
[----:B------:R-:W-:Y:S01]  /*10b0*/  FFMA R17, R17, R4, R21 ;  /* 0x0000000411117223 */ /* 0x000fe20000000015 */
[----:B------:R-:W-:Y:S02]  /*10c0*/  FSETP.GTU.AND P2, PT, R41, RZ, PT ;  /* 0x000000ff2900720b */ /* 0x000fe40003f4c000 */
[----:B------:R-:W-:Y:S01]  /*10d0*/  ISETP.GE.AND P1, PT, R2, 0x100, PT ;  /* 0x000001000200780c */ /* 0x000fe20003f26270 */
[----:B------:R-:W-:Y:S01]  /*10e0*/  IMAD R2, R33, 0x100, R2 ;  /* 0x0000010021027824 */ /* 0x000fe200078e0202 */
[C---:B------:R-:W-:Y:S02]  /*10f0*/  LOP3.LUT R51, R14.reuse, 0x140, RZ, 0xfc, !PT ;  /* 0x000001400e337812 */ /* 0x040fe400078efcff */
[C---:B------:R-:W-:Y:S02]  /*1100*/  LOP3.LUT R33, R14.reuse, 0x1c0, RZ, 0xfc, !PT ;  /* 0x000001c00e217812 */ /* 0x040fe400078efcff */
[----:B------:R-:W-:-:S02]  /*1110*/  LOP3.LUT R49, R14, 0x200, RZ, 0xfc, !PT ;  /* 0x000002000e317812 */ /* 0x000fc400078efcff */
[C---:B------:R-:W-:Y:S02]  /*1120*/  LOP3.LUT R41, R14.reuse, 0x280, RZ, 0xfc, !PT ;  /* 0x000002800e297812 */ /* 0x040fe400078efcff */
[----:B------:R-:W-:Y:S02]  /*1130*/  LOP3.LUT R21, R14, 0x2c0, RZ, 0xfc, !PT ;  /* 0x000002c00e157812 */ /* 0x000fe400078efcff */
[----:B------:R-:W-:Y:S02]  /*1140*/  LEA.HI R51, R51, UR4, RZ, 0x1c ;  /* 0x0000000433337c11 */ /* 0x000fe4000f8fe0ff */
[----:B------:R-:W-:Y:S02]  /*1150*/  LEA.HI R33, R33, UR4, RZ, 0x1c ;  /* 0x0000000421217c11 */ /* 0x000fe4000f8fe0ff */
[----:B------:R-:W-:Y:S02]  /*1160*/  LEA.HI R49, R49, UR4, RZ, 0x1c ;  /* 0x0000000431317c11 */ /* 0x000fe4000f8fe0ff */
[----:B------:R-:W-:-:S02]  /*1170*/  LEA.HI R41, R41, UR4, RZ, 0x1c ;  /* 0x0000000429297c11 */ /* 0x000fc4000f8fe0ff */
[----:B------:R-:W-:Y:S02]  /*1180*/  LEA.HI R21, R21, UR4, RZ, 0x1c ;  /* 0x0000000415157c11 */ /* 0x000fe4000f8fe0ff */
[----:B------:R-:W-:Y:S01]  /*1190*/  LOP3.LUT R13, R13, 0x3fc, RZ, 0xc0, !PT ;  /* 0x000003fc0d0d7812 */ /* 0x000fe200078ec0ff */
[C---:B------:R-:W-:Y:S02]  /*11a0*/  IMAD R33, R12.reuse, 0x4, R33 ;  /* 0x000000040c217824 */ /* 0x040fe400078e0221 */
[----:B------:R-:W-:Y:S01]  /*11b0*/  IMAD R21, R12, 0x4, R21 ;  /* 0x000000040c157824 */ /* 0x000fe200078e0215 */
[----:B------:R-:W-:-:S04]  /*11c0*/  SHF.R.U32.HI R32, RZ, 0x2, R32 ;  /* 0x00000002ff207819 */ /* 0x000fc80000011620 */
[----:B------:R-:W-:-:S05]  /*11d0*/  LOP3.LUT R32, R32, 0x3c, RZ, 0xc0, !PT ;  /* 0x0000003c20207812 */ /* 0x000fca00078ec0ff */
[----:B------:R-:W-:Y:S02]  /*11e0*/  VIADD R32, R32, UR4 ;  /* 0x0000000420207c36 */ /* 0x000fe40008000000 */
[----:B--2---:R-:W-:-:S04]  /*11f0*/  FADD R24, R24, 9.9999997473787516356e-06 ;  /* 0x3727c5ac18187421 */ /* 0x004fc80000000000 */
[----:B------:R-:W0:Y:S01]  /*1200*/  MUFU.SQRT R3, R24 ;  /* 0x0000001800037308 */ /* 0x000e220000002000 */
[----:B------:R-:W-:Y:S01]  /*1210*/  FADD R25, R25, 9.9999997473787516356e-06 ;  /* 0x3727c5ac19197421 */ /* 0x000fe20000000000 */
[----:B------:R-:W-:-:S06]  /*1220*/  FADD R26, R26, 9.9999997473787516356e-06 ;  /* 0x3727c5ac1a1a7421 */ /* 0x000fcc0000000000 */
[----:B------:R-:W1:Y:S01]  /*1230*/  MUFU.SQRT R8, R25 ;  /* 0x0000001900087308 */ /* 0x000e620000002000 */
[----:B------:R-:W-:Y:S01]  /*1240*/  FADD R27, R27, 9.9999997473787516356e-06 ;  /* 0x3727c5ac1b1b7421 */ /* 0x000fe20000000000 */
[----:B0-----:R-:W-:-:S06]  /*1250*/  FSETP.GT.AND P6, PT, R3, 8.50705917302346158658e+37, PT ;  /* 0x7e8000000300780b */ /* 0x001fcc0003fc4000 */
[----:B------:R-:W0:Y:S01]  /*1260*/  MUFU.SQRT R9, R26 ;  /* 0x0000001a00097308 */ /* 0x000e220000002000 */
[----:B------:R-:W-:-:S07]  /*1270*/  FSETP.GEU.AND P4, PT, R3, 1.175494350822287508e-38, PT ;  /* 0x008000000300780b */ /* 0x000fce0003f8e000 */
[----:B------:R-:W2:Y:S01]  /*1280*/  MUFU.SQRT R10, R27 ;  /* 0x0000001b000a7308 */ /* 0x000ea20000002000 */
[----:B-1----:R-:W-:Y:S01]  /*1290*/  FSETP.GT.AND P3, PT, R8, 8.50705917302346158658e+37, PT ;  /* 0x7e8000000800780b */ /* 0x002fe20003f64000 */
[----:B------:R-:W-:Y:S01]  /*12a0*/  FMUL R25, R38, R11 ;  /* 0x0000000b26197220 */ /* 0x000fe20000400000 */
[----:B------:R-:W-:Y:S01]  /*12b0*/  FSETP.GEU.AND P5, PT, R8, 1.175494350822287508e-38, PT ;  /* 0x008000000800780b */ /* 0x000fe20003fae000 */
[----:B------:R-:W-:Y:S01]  /*12c0*/  @P6 FMUL R3, R3, 0.25 ;  /* 0x3e80000003036820 */ /* 0x000fe20000400000 */
[C---:B------:R-:W-:Y:S02]  /*12d0*/  FSEL R11, R34.reuse, 1, P6 ;  /* 0x3f800000220b7808 */ /* 0x040fe40003000000 */
[----:B0-----:R-:W-:Y:S01]  /*12e0*/  FSETP.GT.AND P6, PT, R9, 8.50705917302346158658e+37, PT ;  /* 0x7e8000000900780b */ /* 0x001fe20003fc4000 */
[----:B------:R-:W-:Y:S02]  /*12f0*/  @!P4 FMUL R3, R3, 16777216 ;  /* 0x4b8000000303c820 */ /* 0x000fe40000400000 */
[----:B------:R-:W-:Y:S01]  /*1300*/  @!P4 FMUL R11, R11, 16777216 ;  /* 0x4b8000000b0bc820 */ /* 0x000fe20000400000 */
[----:B------:R-:W-:-:S02]  /*1310*/  FSEL R23, R34, 1, P3 ;  /* 0x3f80000022177808 */ /* 0x000fc40001800000 */
[----:B--2---:R-:W-:Y:S01]  /*1320*/  FSETP.GT.AND P4, PT, R10, 8.50705917302346158658e+37, PT ;  /* 0x7e8000000a00780b */ /* 0x004fe20003f84000 */
[----:B------:R-:W-:Y:S02]  /*1330*/  @P3 FMUL R8, R8, 0.25 ;  /* 0x3e80000008083820 */ /* 0x000fe40000400000 */
[----:B------:R-:W-:Y:S01]  /*1340*/  @!P5 FMUL R23, R23, 16777216 ;  /* 0x4b8000001717d820 */ /* 0x000fe20000400000 */
[----:B------:R-:W-:Y:S01]  /*1350*/  FSEL R24, R34, 1, P6 ;  /* 0x3f80000022187808 */ /* 0x000fe20003000000 */
[----:B------:R-:W-:Y:S01]  /*1360*/  @!P5 FMUL R8, R8, 16777216 ;  /* 0x4b8000000808d820 */ /* 0x000fe20000400000 */
[C---:B------:R-:W-:Y:S01]  /*1370*/  FSETP.GEU.AND P5, PT, R9.reuse, 1.175494350822287508e-38, PT ;  /* 0x008000000900780b */ /* 0x040fe20003fae000 */
[----:B------:R-:W-:Y:S01]  /*1380*/  @P6 FMUL R9, R9, 0.25 ;  /* 0x3e80000009096820 */ /* 0x000fe20000400000 */
[----:B------:R-:W-:Y:S02]  /*1390*/  FSETP.GEU.AND P6, PT, R10, 1.175494350822287508e-38, PT ;  /* 0x008000000a00780b */ /* 0x000fe40003fce000 */
[----:B------:R-:W-:-:S03]  /*13a0*/  FSEL R34, R34, 1, P4 ;  /* 0x3f80000022227808 */ /* 0x000fc60002000000 */
[----:B------:R-:W-:Y:S01]  /*13b0*/  @P4 FMUL R10, R10, 0.25 ;  /* 0x3e8000000a0a4820 */ /* 0x000fe20000400000 */
[----:B------:R-:W-:-:S04]  /*13c0*/  FSETP.GEU.AND P4, PT, R39, RZ, PT ;  /* 0x000000ff2700720b */ /* 0x000fc80003f8e000 */
[----:B------:R-:W-:Y:S02]  /*13d0*/  FSEL R26, R39, RZ, P4 ;  /* 0x000000ff271a7208 */ /* 0x000fe40002000000 */
[----:B------:R-:W-:Y:S01]  /*13e0*/  FSETP.GEU.AND P4, PT, R36, RZ, PT ;  /* 0x000000ff2400720b */ /* 0x000fe20003f8e000 */
[----:B------:R-:W-:Y:S01]  /*13f0*/  @!P6 FMUL R10, R10, 16777216 ;  /* 0x4b8000000a0ae820 */ /* 0x000fe20000400000 */
[----:B------:R-:W-:Y:S01]  /*1400*/  @!P6 FMUL R34, R34, 16777216 ;  /* 0x4b8000002222e820 */ /* 0x000fe20000400000 */
[----:B------:R0:W-:Y:S01]  /*1410*/  STS [R5+0x200], R26 ;  /* 0x0002001a05007388 */ /* 0x0001e20000000800 */
[C---:B------:R-:W-:Y:S02]  /*1420*/  FSETP.GEU.AND P6, PT, R35.reuse, RZ, PT ;  /* 0x000000ff2300720b */ /* 0x040fe40003fce000 */
[----:B------:R-:W-:Y:S02]  /*1430*/  FSEL R36, R36, RZ, P4 ;  /* 0x000000ff24247208 */ /* 0x000fe40002000000 */
[----:B------:R-:W-:-:S02]  /*1440*/  FSEL R35, R35, RZ, P6 ;  /* 0x000000ff23237208 */ /* 0x000fc40003000000 */
[----:B0-----:R-:W-:Y:S02]  /*1450*/  LOP3.LUT R5, R14, 0x100, RZ, 0xfc, !PT ;  /* 0x000001000e057812 */ /* 0x001fe400078efcff */
[----:B------:R-:W-:Y:S02]  /*1460*/  FSETP.GEU.AND P6, PT, R37, RZ, PT ;  /* 0x000000ff2500720b */ /* 0x000fe40003fce000 */
[----:B------:R-:W-:Y:S01]  /*1470*/  LEA.HI R7, R5, UR4, RZ, 0x1c ;  /* 0x0000000405077c11 */ /* 0x000fe2000f8fe0ff */
[----:B------:R0:W-:Y:S01]  /*1480*/  STS [R15+0x300], R36 ;  /* 0x000300240f007388 */ /* 0x0001e20000000800 */
[----:B------:R-:W-:-:S03]  /*1490*/  CS2R R4, SRZ ;  /* 0x0000000000047805 */ /* 0x000fc6000001ff00 */
[----:B------:R-:W-:Y:S01]  /*14a0*/  IMAD R22, R12, 0x4, R7 ;  /* 0x000000040c167824 */ /* 0x000fe200078e0207 */
[----:B------:R-:W-:Y:S02]  /*14b0*/  CS2R R6, SRZ ;  /* 0x0000000000067805 */ /* 0x000fe4000001ff00 */
[----:B0-----:R-:W-:Y:S02]  /*14c0*/  FSEL R15, R37, RZ, P6 ;  /* 0x000000ff250f7208 */ /* 0x001fe40003000000 */
[----:B------:R0:W-:Y:S01]  /*14d0*/  STS [R22+0x400], R35 ;  /* 0x0004002316007388 */ /* 0x0001e20000000800 */
[----:B------:R-:W-:Y:S01]  /*14e0*/  FSETP.GEU.AND P6, PT, R30, RZ, PT ;  /* 0x000000ff1e00720b */ /* 0x000fe20003fce000 */
[----:B------:R-:W-:Y:S01]  /*14f0*/  FFMA R16, R16, R25, R20 ;  /* 0x0000001910107223 */ /* 0x000fe20000000014 */
[----:B------:R-:W-:Y:S01]  /*1500*/  LOP3.LUT R20, R14, 0x180, RZ, 0xfc, !PT ;  /* 0x000001800e147812 */ /* 0x000fe200078efcff */
[----:B------:R1:W2:Y:S01]  /*1510*/  @!P0 LDG.E.EL.128 R4, desc[UR6][R46.64] ;  /* 0x000000062e048981 */ /* 0x0002a2000c2e1d00 */
[----:B------:R-:W-:-:S02]  /*1520*/  FSEL R48, R30, RZ, P6 ;  /* 0x000000ff1e307208 */ /* 0x000fc40003000000 */
[----:B------:R-:W-:Y:S02]  /*1530*/  FSETP.GTU.AND P6, PT, R35, RZ, PT ;  /* 0x000000ff2300720b */ /* 0x000fe40003fcc000 */
[C---:B------:R-:W-:Y:S02]  /*1540*/  LOP3.LUT R27, R14.reuse, 0x240, RZ, 0xfc, !PT ;  /* 0x000002400e1b7812 */ /* 0x040fe400078efcff */
[C---:B------:R-:W-:Y:S02]  /*1550*/  LOP3.LUT R39, R14.reuse, 0x300, RZ, 0xfc, !PT ;  /* 0x000003000e277812 */ /* 0x040fe400078efcff */
[C---:B------:R-:W-:Y:S02]  /*1560*/  LOP3.LUT R25, R14.reuse, 0x340, RZ, 0xfc, !PT ;  /* 0x000003400e197812 */ /* 0x040fe400078efcff */
[C---:B------:R-:W-:Y:S02]  /*1570*/  LOP3.LUT R37, R14.reuse, 0x380, RZ, 0xfc, !PT ;  /* 0x000003800e257812 */ /* 0x040fe400078efcff */
[----:B0-----:R-:W-:-:S02]  /*1580*/  LOP3.LUT R35, R14, 0x3c0, RZ, 0xfc, !PT ;  /* 0x000003c00e237812 */ /* 0x001fc400078efcff */
[----:B-1----:R-:W-:Y:S02]  /*1590*/  LEA.HI R47, R20, UR4, RZ, 0x1c ;  /* 0x00000004142f7c11 */ /* 0x002fe4000f8fe0ff */
[----:B------:R-:W-:Y:S02]  /*15a0*/  LEA.HI R27, R27, UR4, RZ, 0x1c ;  /* 0x000000041b1b7c11 */ /* 0x000fe4000f8fe0ff */
[----:B------:R-:W-:Y:S02]  /*15b0*/  LEA.HI R39, R39, UR4, RZ, 0x1c ;  /* 0x0000000427277c11 */ /* 0x000fe4000f8fe0ff */
[----:B------:R-:W-:Y:S02]  /*15c0*/  LEA.HI R25, R25, UR4, RZ, 0x1c ;  /* 0x0000000419197c11 */ /* 0x000fe4000f8fe0ff */
[----:B------:R-:W-:Y:S02]  /*15d0*/  LEA.HI R37, R37, UR4, RZ, 0x1c ;  /* 0x0000000425257c11 */ /* 0x000fe4000f8fe0ff */
[----:B------:R-:W-:Y:S01]  /*15e0*/  LEA.HI R35, R35, UR4, RZ, 0x1c ;  /* 0x0000000423237c11 */ /* 0x000fe2000f8fe0ff */
[----:B------:R-:W-:Y:S01]  /*15f0*/  @!P5 FMUL R9, R9, 16777216 ;  /* 0x4b8000000909d820 */ /* 0x000fe20000400000 */
[----:B------:R-:W-:Y:S01]  /*1600*/  @!P5 FMUL R24, R24, 16777216 ;  /* 0x4b8000001818d820 */ /* 0x000fe20000400000 */
[----:B------:R-:W-:Y:S01]  /*1610*/  FSETP.GTU.AND P4, PT, R26, RZ, PT ;  /* 0x000000ff1a00720b */ /* 0x000fe20003f8c000 */
[----:B------:R-:W-:Y:S01]  /*1620*/  IMAD R14, R12, 0x4, R51 ;  /* 0x000000040c0e7824 */ /* 0x000fe200078e0233 */
[----:B------:R-:W-:Y:S01]  /*1630*/  FSETP.GTU.AND P5, PT, R36, RZ, PT ;  /* 0x000000ff2400720b */ /* 0x000fe20003fac000 */
[C---:B------:R-:W-:Y:S01]  /*1640*/  IMAD R47, R12.reuse, 0x4, R47 ;  /* 0x000000040c2f7824 */ /* 0x040fe200078e022f */
[----:B------:R-:W-:Y:S01]  /*1650*/  LOP3.LUT R36, R13, 0x800, RZ, 0xfc, !PT ;  /* 0x000008000d247812 */ /* 0x000fe200078efcff */
[----:B------:R-:W-:-:S02]  /*1660*/  IMAD R30, R12, 0x4, R49 ;  /* 0x000000040c1e7824 */ /* 0x000fc400078e0231 */
[C---:B------:R-:W-:Y:S02]  /*1670*/  IMAD R27, R12.reuse, 0x4, R27 ;  /* 0x000000040c1b7824 */ /* 0x040fe400078e021b */
[C---:B------:R-:W-:Y:S02]  /*1680*/  IMAD R20, R12.reuse, 0x4, R41 ;  /* 0x000000040c147824 */ /* 0x040fe400078e0229 */
[C---:B------:R-:W-:Y:S02]  /*1690*/  IMAD R22, R12.reuse, 0x4, R39 ;  /* 0x000000040c167824 */ /* 0x040fe400078e0227 */
[C---:B------:R-:W-:Y:S02]  /*16a0*/  IMAD R25, R12.reuse, 0x4, R25 ;  /* 0x000000040c197824 */ /* 0x040fe400078e0219 */
[C---:B------:R-:W-:Y:S01]  /*16b0*/  IMAD R26, R12.reuse, 0x4, R37 ;  /* 0x000000040c1a7824 */ /* 0x040fe200078e0225 */
[C---:B------:R-:W-:Y:S01]  /*16c0*/  LOP3.LUT R37, R13.reuse, 0xc00, RZ, 0xfc, !PT ;  /* 0x00000c000d257812 */ /* 0x040fe200078efcff */
[----:B------:R-:W-:Y:S01]  /*16d0*/  IMAD R35, R12, 0x4, R35 ;  /* 0x000000040c237824 */ /* 0x000fe200078e0223 */
[----:B------:R-:W-:-:S02]  /*16e0*/  LOP3.LUT R12, R13, 0x400, RZ, 0xfc, !PT ;  /* 0x000004000d0c7812 */ /* 0x000fc400078efcff */
[----:B------:R-:W-:Y:S02]  /*16f0*/  SHF.R.U32.HI R36, RZ, 0x4, R36 ;  /* 0x00000004ff247819 */ /* 0x000fe40000011624 */
[----:B------:R-:W-:Y:S02]  /*1700*/  SHF.R.U32.HI R12, RZ, 0x4, R12 ;  /* 0x00000004ff0c7819 */ /* 0x000fe4000001160c */
[----:B------:R-:W-:Y:S02]  /*1710*/  SHF.R.U32.HI R37, RZ, 0x4, R37 ;  /* 0x00000004ff257819 */ /* 0x000fe40000011625 */
[----:B------:R-:W-:Y:S02]  /*1720*/  LOP3.LUT R12, R12, 0x7c, RZ, 0xc0, !PT ;  /* 0x0000007c0c0c7812 */ /* 0x000fe400078ec0ff */
[----:B------:R-:W-:Y:S02]  /*1730*/  LOP3.LUT R36, R36, 0xbc, RZ, 0xc0, !PT ;  /* 0x000000bc24247812 */ /* 0x000fe400078ec0ff */
[----:B------:R-:W-:Y:S01]  /*1740*/  LOP3.LUT R37, R37, 0xfc, RZ, 0xc0, !PT ;  /* 0x000000fc25257812 */ /* 0x000fe200078ec0ff */
[----:B------:R0:W-:Y:S01]  /*1750*/  STS [R14+0x500], R15 ;  /* 0x0005000f0e007388 */ /* 0x0001e20000000800 */
[----:B------:R-:W-:-:S02]  /*1760*/  VIADD R12, R12, UR4 ;  /* 0x000000040c0c7c36 */ /* 0x000fc40008000000 */
[----:B------:R-:W-:Y:S02]  /*1770*/  VIADD R36, R36, UR4 ;  /* 0x0000000424247c36 */ /* 0x000fe40008000000 */
[----:B------:R-:W-:Y:S02]  /*1780*/  IMAD R46, R13, 0x4, R32 ;  /* 0x000000040d2e7824 */ /* 0x000fe400078e0220 */
[----:B0-----:R-:W-:Y:S01]  /*1790*/  VIADD R14, R37, UR4 ;  /* 0x00000004250e7c36 */ /* 0x001fe20008000000 */
[----:B------:R-:W-:Y:S01]  /*17a0*/  SEL R37, RZ, 0x1, P5 ;  /* 0x00000001ff257807 */ /* 0x000fe20002800000 */
[----:B------:R-:W-:Y:S01]  /*17b0*/  IMAD R38, R13, 0x4, R36 ;  /* 0x000000040d267824 */ /* 0x000fe200078e0224 */
[----:B------:R-:W-:Y:S01]  /*17c0*/  FSETP.GTU.AND P5, PT, R15, RZ, PT ;  /* 0x000000ff0f00720b */ /* 0x000fe20003fac000 */
[C---:B------:R-:W-:Y:S01]  /*17d0*/  IMAD R39, R13.reuse, 0x4, R12 ;  /* 0x000000040d277824 */ /* 0x040fe200078e020c */
[----:B------:R-:W-:Y:S01]  /*17e0*/  FSETP.GTU.AND P3, PT, R40, RZ, PT ;  /* 0x000000ff2800720b */ /* 0x000fe20003f6c000 */
[----:B------:R-:W-:Y:S01]  /*17f0*/  IMAD R36, R13, 0x4, R14 ;  /* 0x000000040d247824 */ /* 0x000fe200078e020e */
[----:B------:R-:W3:Y:S01]  /*1800*/  LDG.E.EL.128 R40, desc[UR6][R42.64] ;  /* 0x000000062a287981 */ /* 0x000ee2000c2e1d00 */
[----:B------:R-:W0:Y:S08]  /*1810*/  MUFU.RCP R50, R3 ;  /* 0x0000000300327308 */ /* 0x000e300000001000 */
[----:B------:R-:W1:Y:S01]  /*1820*/  MUFU.RCP R8, R8 ;  /* 0x0000000800087308 */ /* 0x000e620000001000 */
[----:B------:R-:W2:Y:S07]  /*1830*/  LDG.E.EL.128 R12, desc[UR6][R44.64] ;  /* 0x000000062c0c7981 */ /* 0x000eae000c2e1d00 */
[----:B------:R-:W4:Y:S01]  /*1840*/  MUFU.RCP R9, R9 ;  /* 0x0000000900097308 */ /* 0x000f220000001000 */
[----:B------:R5:W-:Y:S01]  /*1850*/  STS [R47+0x600], R48 ;  /* 0x000600302f007388 */ /* 0x000be20000000800 */
[----:B------:R-:W-:Y:S01]  /*1860*/  SEL R32, RZ, 0x1, P4 ;  /* 0x00000001ff207807 */ /* 0x000fe20002000000 */
[----:B------:R-:W-:Y:S01]  /*1870*/  ULDC.64 UR4, c[0x0][0x240] ;  /* 0x0000900000047ab9 */ /* 0x000fe20000000a00 */
[----:B--2---:R-:W-:Y:S01]  /*1880*/  FADD R15, -R15, R7 ;  /* 0x000000070f0f7221 */ /* 0x004fe20000000100 */
[----:B------:R-:W-:Y:S01]  /*1890*/  FADD R14, -R14, R6 ;  /* 0x000000060e0e7221 */ /* 0x000fe20000000100 */
[----:B------:R-:W-:Y:S01]  /*18a0*/  FADD R13, -R13, R5 ;  /* 0x000000050d0d7221 */ /* 0x000fe20000000100 */
[----:B------:R-:W-:-:S02]  /*18b0*/  FADD R12, -R12, R4 ;  /* 0x000000040c0c7221 */ /* 0x000fc40000000100 */
[----:B------:R2:W3:Y:S01]  /*18c0*/  LDG.E.EL.128 R4, desc[UR6][R28.64] ;  /* 0x000000061c047981 */ /* 0x0004e2000c2e1d00 */
[----:B-----5:R-:W5:Y:S01]  /*18d0*/  MUFU.RCP R47, R10 ;  /* 0x0000000a002f7308 */ /* 0x020f620000001000 */
[----:B0-----:R-:W-:Y:S01]  /*18e0*/  FMUL R45, R50, R11 ;  /* 0x0000000b322d7220 */ /* 0x001fe20000400000 */
[----:B-1----:R-:W-:Y:S01]  /*18f0*/  FMUL R44, R8, R23 ;  /* 0x00000017082c7220 */ /* 0x002fe20000400000 */
[----:B----4-:R-:W-:Y:S01]  /*1900*/  FMUL R23, R9, R24 ;  /* 0x0000001809177220 */ /* 0x010fe20000400000 */
[----:B------:R-:W-:Y:S01]  /*1910*/  SEL R24, RZ, 0x1, P2 ;  /* 0x00000001ff187807 */ /* 0x000fe20001000000 */
[----:B------:R-:W-:Y:S01]  /*1920*/  FMUL R45, R45, R12 ;  /* 0x0000000c2d2d7220 */ /* 0x000fe20000400000 */
[----:B------:R-:W-:Y:S02]  /*1930*/  FSETP.GEU.AND P2, PT, R16, RZ, PT ;  /* 0x000000ff1000720b */ /* 0x000fe40003f4e000 */
[----:B------:R-:W-:Y:S02]  /*1940*/  SEL R11, RZ, 0x1, P3 ;  /* 0x00000001ff0b7807 */ /* 0x000fe40001800000 */
[----:B------:R-:W-:-:S02]  /*1950*/  FSETP.GEU.AND P3, PT, R31, RZ, PT ;  /* 0x000000ff1f00720b */ /* 0x000fc40003f6e000 */
[----:B------:R-:W-:Y:S01]  /*1960*/  FSEL R3, R16, RZ, P2 ;  /* 0x000000ff10037208 */ /* 0x000fe20001000000 */
[----:B------:R-:W-:Y:S01]  /*1970*/  FMUL R23, R23, R14 ;  /* 0x0000000e17177220 */ /* 0x000fe20000400000 */
[----:B------:R-:W-:Y:S01]  /*1980*/  FSETP.GEU.AND P2, PT, R18, RZ, PT ;  /* 0x000000ff1200720b */ /* 0x000fe20003f4e000 */
[----:B-----5:R-:W-:Y:S01]  /*1990*/  FMUL R34, R47, R34 ;  /* 0x000000222f227220 */ /* 0x020fe20000400000 */
[----:B------:R-:W-:Y:S01]  /*19a0*/  FSEL R12, R31, RZ, P3 ;  /* 0x000000ff1f0c7208 */ /* 0x000fe20001800000 */
[----:B------:R-:W-:Y:S01]  /*19b0*/  FMUL R44, R44, R13 ;  /* 0x0000000d2c2c7220 */ /* 0x000fe20000400000 */
[C---:B------:R-:W-:Y:S02]  /*19c0*/  FSETP.GEU.AND P3, PT, R17.reuse, RZ, PT ;  /* 0x000000ff1100720b */ /* 0x040fe40003f6e000 */
[----:B--2---:R-:W-:Y:S01]  /*19d0*/  FSEL R29, R18, RZ, P2 ;  /* 0x000000ff121d7208 */ /* 0x004fe20001000000 */
[----:B------:R-:W-:Y:S01]  /*19e0*/  FMUL R34, R34, R15 ;  /* 0x0000000f22227220 */ /* 0x000fe20000400000 */
[----:B------:R-:W-:-:S02]  /*19f0*/  FSEL R8, R17, RZ, P3 ;  /* 0x000000ff11087208 */ /* 0x000fc40001800000 */
[C---:B------:R-:W-:Y:S02]  /*1a00*/  FSETP.GEU.AND P3, PT, R19.reuse, RZ, PT ;  /* 0x000000ff1300720b */ /* 0x040fe40003f6e000 */
[----:B------:R-:W-:Y:S02]  /*1a10*/  PRMT R11, R24, 0x3340, R11 ;  /* 0x00003340180b7816 */ /* 0x000fe4000000000b */
[----:B------:R-:W-:Y:S01]  /*1a20*/  FSEL R24, R19, RZ, P3 ;  /* 0x000000ff13187208 */ /* 0x000fe20001800000 */
[----:B------:R-:W-:Y:S04]  /*1a30*/  STS [R33+0x700], R12 ;  /* 0x0007000c21007388 */ /* 0x000fe80000000800 */
[----:B------:R-:W-:Y:S04]  /*1a40*/  STS [R30+0x800], R3 ;  /* 0x000800031e007388 */ /* 0x000fe80000000800 */
[----:B------:R0:W-:Y:S04]  /*1a50*/  STS [R27+0x900], R8 ;  /* 0x000900081b007388 */ /* 0x0001e80000000800 */
[----:B------:R-:W-:Y:S04]  /*1a60*/  STS [R20+0xa00], R29 ;  /* 0x000a001d14007388 */ /* 0x000fe80000000800 */
[----:B------:R-:W-:Y:S01]  /*1a70*/  STS [R21+0xb00], R24 ;  /* 0x000b001815007388 */ /* 0x000fe20000000800 */
[----:B------:R-:W-:-:S04]  /*1a80*/  FSETP.GTU.AND P4, PT, R48, RZ, PT ;  /* 0x000000ff3000720b */ /* 0x000fc80003f8c000 */
[----:B0-----:R-:W-:Y:S02]  /*1a90*/  SEL R27, RZ, 0x1, P4 ;  /* 0x00000001ff1b7807 */ /* 0x001fe40002000000 */
[----:B------:R-:W-:Y:S02]  /*1aa0*/  SEL R30, RZ, 0x1, P6 ;  /* 0x00000001ff1e7807 */ /* 0x000fe40003000000 */
[----:B------:R-:W-:Y:S01]  /*1ab0*/  PRMT R32, R32, 0x3340, R37 ;  /* 0x0000334020207816 */ /* 0x000fe20000000025 */
[----:B---3--:R-:W-:Y:S01]  /*1ac0*/  FFMA R4, R40, R45, R4 ;  /* 0x0000002d28047223 */ /* 0x008fe20000000004 */
[----:B------:R-:W-:Y:S01]  /*1ad0*/  FFMA R6, R42, R23, R6 ;  /* 0x000000172a067223 */ /* 0x000fe20000000006 */
[----:B------:R-:W-:-:S03]  /*1ae0*/  FFMA R5, R41, R44, R5 ;  /* 0x0000002c29057223 */ /* 0x000fc60000000005 */
[----:B------:R-:W-:Y:S01]  /*1af0*/  FSETP.GEU.AND P2, PT, R4, RZ, PT ;  /* 0x000000ff0400720b */ /* 0x000fe20003f4e000 */
[----:B------:R-:W-:-:S03]  /*1b00*/  FFMA R7, R43, R34, R7 ;  /* 0x000000222b077223 */ /* 0x000fc60000000007 */
[----:B------:R-:W-:Y:S02]  /*1b10*/  FSEL R9, R4, RZ, P2 ;  /* 0x000000ff04097208 */ /* 0x000fe40001000000 */
[C---:B------:R-:W-:Y:S02]  /*1b20*/  FSETP.GEU.AND P2, PT, R6.reuse, RZ, PT ;  /* 0x000000ff0600720b */ /* 0x040fe40003f4e000 */
[----:B------:R-:W-:Y:S02]  /*1b30*/  FSETP.GEU.AND P3, PT, R5, RZ, PT ;  /* 0x000000ff0500720b */ /* 0x000fe40003f6e000 */
[----:B------:R-:W-:Y:S02]  /*1b40*/  FSEL R31, R6, RZ, P2 ;  /* 0x000000ff061f7208 */ /* 0x000fe40001000000 */
[----:B------:R-:W-:Y:S02]  /*1b50*/  FSETP.GEU.AND P2, PT, R7, RZ, PT ;  /* 0x000000ff0700720b */ /* 0x000fe40003f4e000 */
[----:B------:R-:W-:-:S02]  /*1b60*/  FSEL R10, R5, RZ, P3 ;  /* 0x000000ff050a7208 */ /* 0x000fc40001800000 */
[----:B------:R-:W-:Y:S01]  /*1b70*/  FSEL R28, R7, RZ, P2 ;  /* 0x000000ff071c7208 */ /* 0x000fe20001000000 */
[----:B------:R-:W-:Y:S04]  /*1b80*/  STS [R22+0xc00], R9 ;  /* 0x000c000916007388 */ /* 0x000fe80000000800 */
[----:B------:R-:W-:Y:S04]  /*1b90*/  STS [R25+0xd00], R10 ;  /* 0x000d000a19007388 */ /* 0x000fe80000000800 */
[----:B------:R0:W-:Y:S04]  /*1ba0*/  STS [R26+0xe00], R31 ;  /* 0x000e001f1a007388 */ /* 0x0001e80000000800 */
[----:B------:R1:W-:Y:S01]  /*1bb0*/  STS [R35+0xf00], R28 ;  /* 0x000f001c23007388 */ /* 0x0003e20000000800 */
[----:B------:R-:W-:Y:S01]  /*1bc0*/  BAR.SYNC.DEFER_BLOCKING 0x0 ;  /* 0x0000000000007b1d */ /* 0x000fe20000010000 */
[----:B------:R-:W-:-:S04]  /*1bd0*/  FSETP.GTU.AND P3, PT, R12, RZ, PT ;  /* 0x000000ff0c00720b */ /* 0x000fc80003f6c000 */
[----:B0-----:R-:W-:Y:S02]  /*1be0*/  SEL R26, RZ, 0x1, P3 ;  /* 0x00000001ff1a7807 */ /* 0x001fe40001800000 */
[----:B------:R-:W-:Y:S02]  /*1bf0*/  FSETP.GTU.AND P3, PT, R24, RZ, PT ;  /* 0x000000ff1800720b */ /* 0x000fe40003f6c000 */
[----:B------:R-:W0:Y:S01]  /*1c00*/  LDC.64 R24, c[0x0][0x238] ;  /* 0x00008e00ff187b82 */ /* 0x000e220000000a00 */
[----:B------:R-:W-:Y:S04]  /*1c10*/  LDS R4, [R46] ;  /* 0x000000002e047984 */ /* 0x000fe80000000800 */
[----:B------:R-:W-:Y:S04]  /*1c20*/  LDS R5, [R46+0x4] ;  /* 0x000004002e057984 */ /* 0x000fe80000000800 */
[----:B------:R-:W-:Y:S04]  /*1c30*/  LDS R6, [R46+0x8] ;  /* 0x000008002e067984 */ /* 0x000fe80000000800 */
[----:B------:R-:W2:Y:S04]  /*1c40*/  LDS R7, [R46+0xc] ;  /* 0x00000c002e077984 */ /* 0x000ea80000000800 */
[----:B------:R-:W-:Y:S04]  /*1c50*/  LDS R12, [R39+0x1000] ;  /* 0x00100000270c7984 */ /* 0x000fe80000000800 */
[----:B------:R-:W-:Y:S04]  /*1c60*/  LDS R13, [R39+0x1004] ;  /* 0x00100400270d7984 */ /* 0x000fe80000000800 */
[----:B------:R-:W-:Y:S04]  /*1c70*/  LDS R14, [R39+0x1008] ;  /* 0x00100800270e7984 */ /* 0x000fe80000000800 */
[----:B------:R-:W3:Y:S04]  /*1c80*/  LDS R15, [R39+0x100c] ;  /* 0x00100c00270f7984 */ /* 0x000ee80000000800 */
[----:B------:R-:W-:Y:S04]  /*1c90*/  LDS R16, [R38+0x2000] ;  /* 0x0020000026107984 */ /* 0x000fe80000000800 */
[----:B------:R-:W-:Y:S04]  /*1ca0*/  LDS R17, [R38+0x2004] ;  /* 0x0020040026117984 */ /* 0x000fe80000000800 */
[----:B------:R-:W-:Y:S04]  /*1cb0*/  LDS R18, [R38+0x2008] ;  /* 0x0020080026127984 */ /* 0x000fe80000000800 */
[----:B------:R-:W4:Y:S04]  /*1cc0*/  LDS R19, [R38+0x200c] ;  /* 0x00200c0026137984 */ /* 0x000f280000000800 */
[----:B------:R-:W-:Y:S04]  /*1cd0*/  LDS R20, [R36+0x3000] ;  /* 0x0030000024147984 */ /* 0x000fe80000000800 */
[----:B------:R-:W-:Y:S04]  /*1ce0*/  LDS R21, [R36+0x3004] ;  /* 0x0030040024157984 */ /* 0x000fe80000000800 */
[----:B------:R-:W-:Y:S04]  /*1cf0*/  LDS R22, [R36+0x3008] ;  /* 0x0030080024167984 */ /* 0x000fe80000000800 */
[----:B------:R-:W5:Y:S01]  /*1d00*/  LDS R23, [R36+0x300c] ;  /* 0x00300c0024177984 */ /* 0x000f620000000800 */
[----:B------:R-:W-:-:S02]  /*1d10*/  FSETP.GTU.AND P2, PT, R29, RZ, PT ;  /* 0x000000ff1d00720b */ /* 0x000fc40003f4c000 */
[----:B------:R-:W-:Y:S02]  /*1d20*/  SEL R29, RZ, 0x1, P5 ;  /* 0x00000001ff1d7807 */ /* 0x000fe40002800000 */
[----:B------:R-:W-:Y:S02]  /*1d30*/  SEL R33, RZ, 0x1, P3 ;  /* 0x00000001ff217807 */ /* 0x000fe40001800000 */
[----:B------:R-:W-:Y:S02]  /*1d40*/  SEL R34, RZ, 0x1, P2 ;  /* 0x00000001ff227807 */ /* 0x000fe40001000000 */
[----:B------:R-:W-:Y:S02]  /*1d50*/  FSETP.GTU.AND P2, PT, R3, RZ, PT ;  /* 0x000000ff0300720b */ /* 0x000fe40003f4c000 */
[----:B------:R-:W-:Y:S02]  /*1d60*/  FSETP.GTU.AND P3, PT, R8, RZ, PT ;  /* 0x000000ff0800720b */ /* 0x000fe40003f6c000 */
[----:B------:R-:W-:-:S02]  /*1d70*/  FSETP.GTU.AND P5, PT, R28, RZ, PT ;  /* 0x000000ff1c00720b */ /* 0x000fc40003fac000 */
[----:B------:R-:W-:Y:S02]  /*1d80*/  FSETP.GTU.AND P4, PT, R31, RZ, PT ;  /* 0x000000ff1f00720b */ /* 0x000fe40003f8c000 */
[----:B------:R-:W-:Y:S02]  /*1d90*/  SEL R31, RZ, 0x1, P3 ;  /* 0x00000001ff1f7807 */ /* 0x000fe40001800000 */
[----:B------:R-:W-:Y:S02]  /*1da0*/  SEL R8, RZ, 0x1, P2 ;  /* 0x00000001ff087807 */ /* 0x000fe40001000000 */
[----:B------:R-:W-:Y:S02]  /*1db0*/  SEL R3, RZ, 0x1, P5 ;  /* 0x00000001ff037807 */ /* 0x000fe40002800000 */
[----:B-1----:R-:W-:Y:S02]  /*1dc0*/  SEL R28, RZ, 0x1, P4 ;  /* 0x00000001ff1c7807 */ /* 0x002fe40002000000 */
[----:B------:R-:W-:-:S02]  /*1dd0*/  FSETP.GTU.AND P3, PT, R10, RZ, PT ;  /* 0x000000ff0a00720b */ /* 0x000fc40003f6c000 */
[----:B------:R-:W-:Y:S02]  /*1de0*/  FSETP.GTU.AND P2, PT, R9, RZ, PT ;  /* 0x000000ff0900720b */ /* 0x000fe40003f4c000 */
[----:B------:R-:W-:Y:S02]  /*1df0*/  PRMT R31, R8, 0x3340, R31 ;  /* 0x00003340081f7816 */ /* 0x000fe4000000001f */
[----:B------:R-:W-:Y:S02]  /*1e00*/  PRMT R10, R28, 0x3340, R3 ;  /* 0x000033401c0a7816 */ /* 0x000fe40000000003 */
[----:B------:R-:W-:Y:S02]  /*1e10*/  SEL R3, RZ, 0x1, P3 ;  /* 0x00000001ff037807 */ /* 0x000fe40001800000 */
[----:B------:R-:W-:Y:S01]  /*1e20*/  SEL R8, RZ, 0x1, P2 ;  /* 0x00000001ff087807 */ /* 0x000fe20001000000 */
[----:B------:R-:W-:Y:S01]  /*1e30*/  VIADD R9, R2, 0x1000 ;  /* 0x0000100002097836 */ /* 0x000fe20000000000 */
[----:B------:R-:W-:-:S02]  /*1e40*/  PRMT R26, R27, 0x3340, R26 ;  /* 0x000033401b1a7816 */ /* 0x000fc4000000001a */
[----:B------:R-:W-:Y:S01]  /*1e50*/  PRMT R27, R30, 0x3340, R29 ;  /* 0x000033401e1b7816 */ /* 0x000fe2000000001d */
[----:B------:R-:W-:Y:S01]  /*1e60*/  VIADD R29, R2, 0x2000 ;  /* 0x00002000021d7836 */ /* 0x000fe20000000000 */
[----:B------:R-:W-:Y:S01]  /*1e70*/  PRMT R30, R34, 0x3340, R33 ;  /* 0x00003340221e7816 */ /* 0x000fe20000000021 */
[----:B------:R-:W-:Y:S01]  /*1e80*/  VIADD R33, R2, 0x3000 ;  /* 0x0000300002217836 */ /* 0x000fe20000000000 */
[----:B------:R-:W-:Y:S01]  /*1e90*/  PRMT R37, R8, 0x3340, R3 ;  /* 0x0000334008257816 */ /* 0x000fe20000000003 */
[----:B0-----:R-:W-:Y:S01]  /*1ea0*/  IMAD.WIDE R2, R2, 0x4, R24 ;  /* 0x0000000402027825 */ /* 0x001fe200078e0218 */
[----:B------:R-:W-:-:S03]  /*1eb0*/  IADD3 R34, P2, R0, UR4, RZ ;  /* 0x0000000400227c10 */ /* 0x000fc6000ff5e0ff */
[--C-:B------:R-:W-:Y:S01]  /*1ec0*/  IMAD.WIDE R8, R9, 0x4, R24.reuse ;  /* 0x0000000409087825 */ /* 0x100fe200078e0218 */
[----:B--2---:R0:W-:Y:S03]  /*1ed0*/  @!P1 STG.E.128 desc[UR6][R2.64], R4 ;  /* 0x0000000402009986 */ /* 0x0041e6000c101d06 */
[--C-:B------:R-:W-:Y:S01]  /*1ee0*/  IMAD.WIDE R28, R29, 0x4, R24.reuse ;  /* 0x000000041d1c7825 */ /* 0x100fe200078e0218 */
[----:B---3--:R0:W-:Y:S03]  /*1ef0*/  @!P1 STG.E.128 desc[UR6][R8.64], R12 ;  /* 0x0000000c08009986 */ /* 0x0081e6000c101d06 */
[----:B------:R-:W-:Y:S01]  /*1f00*/  IMAD.WIDE R24, R33, 0x4, R24 ;  /* 0x0000000421187825 */ /* 0x000fe200078e0218 */
[----:B----4-:R0:W-:Y:S01]  /*1f10*/  @!P1 STG.E.128 desc[UR6][R28.64], R16 ;  /* 0x000000101c009986 */ /* 0x0101e2000c101d06 */
[----:B------:R-:W-:-:S03]  /*1f20*/  LEA.HI.X.SX32 R35, R0, UR5, 0x1, P2 ;  /* 0x0000000500237c11 */ /* 0x000fc600090f0eff */
[----:B-----5:R0:W-:Y:S01]  /*1f30*/  @!P1 STG.E.128 desc[UR6][R24.64], R20 ;  /* 0x0000001418009986 */ /* 0x0201e2000c101d06 */
[----:B------:R-:W-:Y:S02]  /*1f40*/  PRMT R40, R11, 0x5410, R32 ;  /* 0x000054100b287816 */ /* 0x000fe40000000020 */
[----:B------:R-:W-:Y:S02]  /*1f50*/  PRMT R41, R27, 0x5410, R26 ;  /* 0x000054101b297816 */ /* 0x000fe4000000001a */
[----:B------:R-:W-:Y:S02]  /*1f60*/  PRMT R42, R31, 0x5410, R30 ;  /* 0x000054101f2a7816 */ /* 0x000fe4000000001e */
[----:B------:R-:W-:Y:S01]  /*1f70*/  PRMT R43, R37, 0x5410, R10 ;  /* 0x00005410252b7816 */ /* 0x000fe2000000000a */
[----:B0-----:R-:W-:Y:S06]  /*1f80*/  @P0 EXIT ;  /* 0x000000000000094d */ /* 0x001fec0003800000 */
[----:B------:R-:W-:Y:S01]  /*1f90*/  STG.E.128 desc[UR6][R34.64], R40 ;  /* 0x0000002822007986 */ /* 0x000fe2000c101d06 */
[----:B------:R-:W-:Y:S05]  /*1fa0*/  EXIT ;  /* 0x000000000000794d */ /* 0x000fea0003800000 */
.L_x_0:
[----:B------:R-:W-:-:S00]  /*1fb0*/  BRA `(.L_x_0) ;  /* 0xfffffffc00fc7947 */ /* 0x000fc0000383ffff */
[----:B------:R-:W-:-:S00]  /*1fc0*/  NOP ;  /* 0x0000000000007918 */ /* 0x000fc00000000000 */
        /* <DEDUP_REMOVED lines=11> */
.L_x_1:


//--------------------- .nv.global.init           --------------------------
	.section	.nv.global.init,"aw",@progbits
.nv.global.init:
	.type		_$_str,@object
	.size		_$_str,(_$_str_$_2 - _$_str)
_$_str:
        /*0000*/ 	.byte	0x5f, 0x5f, 0x43, 0x55, 0x44, 0x41, 0x5f, 0x46, 0x54, 0x5a, 0x00
	.type		_$_str_$_2,@object
	.size		_$_str_$_2,(.L_1 - _$_str_$_2)
_$_str_$_2:
        /*000b*/ 	.byte	0x5f, 0x5f, 0x43, 0x55, 0x44, 0x41, 0x5f, 0x50, 0x52, 0x45, 0x43, 0x5f, 0x53, 0x51, 0x52, 0x54
        /*001b*/ 	.byte	0x00
.L_1:


//--------------------- .nv.shared.triton_poi_fused__native_batch_norm_legit_no_training_relu_threshold_backward_22 --------------------------
	.section	.nv.shared.triton_poi_fused__native_batch_norm_legit_no_training_relu_threshold_backward_22,"aw",@nobits
	.sectionflags	@""
	.align	16
	.zero		1024


//--------------------- .nv.constant0.triton_poi_fused__native_batch_norm_legit_no_training_relu_threshold_backward_22 --------------------------
	.section	.nv.constant0.triton_poi_fused__native_batch_norm_legit_no_training_relu_threshold_backward_22,"a",@progbits
	.sectionflags	@""
	.align	4
.nv.constant0.triton_poi_fused__native_batch_norm_legit_no_training_relu_threshold_backward_22:
	.zero		592
